//
// Generated by NVIDIA NVVM Compiler
//
// Compiler Build ID: CL-36424714
// Cuda compilation tools, release 13.0, V13.0.88
// Based on NVVM 20.0.0
//

.version 9.0
.target sm_100
.address_size 64

	// .globl	_Z15MatrixMulKernelPiS_S_i
// _ZZ25MatrixMulKernelWithTilingPiS_S_iiE4ds_M has been demoted
// _ZZ25MatrixMulKernelWithTilingPiS_S_iiE4ds_N has been demoted

.visible .entry _Z15MatrixMulKernelPiS_S_i(
	.param .u64 .ptr .align 1 _Z15MatrixMulKernelPiS_S_i_param_0,
	.param .u64 .ptr .align 1 _Z15MatrixMulKernelPiS_S_i_param_1,
	.param .u64 .ptr .align 1 _Z15MatrixMulKernelPiS_S_i_param_2,
	.param .u32 _Z15MatrixMulKernelPiS_S_i_param_3
)
{
	.reg .pred 	%p<10>;
	.reg .b32 	%r<146>;
	.reg .b64 	%rd<48>;

	ld.param.u64 	%rd5, [_Z15MatrixMulKernelPiS_S_i_param_0];
	ld.param.u64 	%rd6, [_Z15MatrixMulKernelPiS_S_i_param_1];
	ld.param.u64 	%rd4, [_Z15MatrixMulKernelPiS_S_i_param_2];
	ld.param.u32 	%r56, [_Z15MatrixMulKernelPiS_S_i_param_3];
	cvta.to.global.u64 	%rd1, %rd6;
	cvta.to.global.u64 	%rd2, %rd5;
	mov.u32 	%r57, %ctaid.x;
	mov.u32 	%r58, %ntid.x;
	mov.u32 	%r59, %tid.x;
	mad.lo.s32 	%r1, %r57, %r58, %r59;
	mov.u32 	%r60, %ctaid.y;
	mov.u32 	%r61, %ntid.y;
	mul.lo.s32 	%r2, %r60, %r61;
	mov.u32 	%r3, %tid.y;
	add.s32 	%r62, %r2, %r3;
	max.s32 	%r63, %r1, %r62;
	setp.ge.s32 	%p1, %r63, %r56;
	@%p1 bra 	$L__BB0_13;
	mul.lo.s32 	%r5, %r56, %r1;
	and.b32  	%r6, %r56, 7;
	setp.lt.u32 	%p2, %r56, 8;
	mov.b32 	%r140, 0;
	mov.u32 	%r145, %r140;
	@%p2 bra 	$L__BB0_4;
	and.b32  	%r140, %r56, 2147483640;
	neg.s32 	%r134, %r140;
	add.s32 	%r67, %r3, %r56;
	add.s32 	%r133, %r67, %r2;
	shl.b32 	%r10, %r56, 3;
	shl.b32 	%r68, %r56, 1;
	add.s32 	%r132, %r62, %r68;
	mad.lo.s32 	%r131, %r56, 3, %r62;
	shl.b32 	%r69, %r56, 2;
	add.s32 	%r130, %r62, %r69;
	mad.lo.s32 	%r129, %r56, 5, %r62;
	mad.lo.s32 	%r128, %r56, 6, %r62;
	mad.lo.s32 	%r127, %r56, 7, %r62;
	add.s64 	%rd3, %rd2, 16;
	mov.b32 	%r145, 0;
	mov.u32 	%r125, %r5;
	mov.u32 	%r126, %r62;
$L__BB0_3:
	.pragma "nounroll";
	mul.wide.s32 	%rd7, %r125, 4;
	add.s64 	%rd8, %rd3, %rd7;
	ld.global.u32 	%r70, [%rd8+-16];
	mul.wide.u32 	%rd9, %r126, 4;
	add.s64 	%rd10, %rd1, %rd9;
	ld.global.u32 	%r71, [%rd10];
	mad.lo.s32 	%r72, %r71, %r70, %r145;
	ld.global.u32 	%r73, [%rd8+-12];
	mul.wide.u32 	%rd11, %r133, 4;
	add.s64 	%rd12, %rd1, %rd11;
	ld.global.u32 	%r74, [%rd12];
	mad.lo.s32 	%r75, %r74, %r73, %r72;
	ld.global.u32 	%r76, [%rd8+-8];
	mul.wide.u32 	%rd13, %r132, 4;
	add.s64 	%rd14, %rd1, %rd13;
	ld.global.u32 	%r77, [%rd14];
	mad.lo.s32 	%r78, %r77, %r76, %r75;
	ld.global.u32 	%r79, [%rd8+-4];
	mul.wide.u32 	%rd15, %r131, 4;
	add.s64 	%rd16, %rd1, %rd15;
	ld.global.u32 	%r80, [%rd16];
	mad.lo.s32 	%r81, %r80, %r79, %r78;
	ld.global.u32 	%r82, [%rd8];
	mul.wide.u32 	%rd17, %r130, 4;
	add.s64 	%rd18, %rd1, %rd17;
	ld.global.u32 	%r83, [%rd18];
	mad.lo.s32 	%r84, %r83, %r82, %r81;
	ld.global.u32 	%r85, [%rd8+4];
	mul.wide.u32 	%rd19, %r129, 4;
	add.s64 	%rd20, %rd1, %rd19;
	ld.global.u32 	%r86, [%rd20];
	mad.lo.s32 	%r87, %r86, %r85, %r84;
	ld.global.u32 	%r88, [%rd8+8];
	mul.wide.u32 	%rd21, %r128, 4;
	add.s64 	%rd22, %rd1, %rd21;
	ld.global.u32 	%r89, [%rd22];
	mad.lo.s32 	%r90, %r89, %r88, %r87;
	ld.global.u32 	%r91, [%rd8+12];
	mul.wide.u32 	%rd23, %r127, 4;
	add.s64 	%rd24, %rd1, %rd23;
	ld.global.u32 	%r92, [%rd24];
	mad.lo.s32 	%r145, %r92, %r91, %r90;
	add.s32 	%r134, %r134, 8;
	add.s32 	%r133, %r133, %r10;
	add.s32 	%r132, %r132, %r10;
	add.s32 	%r131, %r131, %r10;
	add.s32 	%r130, %r130, %r10;
	add.s32 	%r129, %r129, %r10;
	add.s32 	%r128, %r128, %r10;
	add.s32 	%r127, %r127, %r10;
	add.s32 	%r126, %r126, %r10;
	add.s32 	%r125, %r125, 8;
	setp.ne.s32 	%p3, %r134, 0;
	@%p3 bra 	$L__BB0_3;
$L__BB0_4:
	setp.eq.s32 	%p4, %r6, 0;
	@%p4 bra 	$L__BB0_12;
	and.b32  	%r42, %r56, 3;
	setp.lt.u32 	%p5, %r6, 4;
	@%p5 bra 	$L__BB0_7;
	add.s32 	%r94, %r140, %r5;
	mul.wide.s32 	%rd25, %r94, 4;
	add.s64 	%rd26, %rd2, %rd25;
	ld.global.u32 	%r95, [%rd26];
	mad.lo.s32 	%r96, %r140, %r56, %r62;
	mul.wide.u32 	%rd27, %r96, 4;
	add.s64 	%rd28, %rd1, %rd27;
	ld.global.u32 	%r97, [%rd28];
	mad.lo.s32 	%r98, %r97, %r95, %r145;
	ld.global.u32 	%r99, [%rd26+4];
	add.s32 	%r100, %r96, %r56;
	mul.wide.u32 	%rd29, %r100, 4;
	add.s64 	%rd30, %rd1, %rd29;
	ld.global.u32 	%r101, [%rd30];
	mad.lo.s32 	%r102, %r101, %r99, %r98;
	ld.global.u32 	%r103, [%rd26+8];
	add.s32 	%r104, %r100, %r56;
	mul.wide.u32 	%rd31, %r104, 4;
	add.s64 	%rd32, %rd1, %rd31;
	ld.global.u32 	%r105, [%rd32];
	mad.lo.s32 	%r106, %r105, %r103, %r102;
	ld.global.u32 	%r107, [%rd26+12];
	add.s32 	%r108, %r104, %r56;
	mul.wide.u32 	%rd33, %r108, 4;
	add.s64 	%rd34, %rd1, %rd33;
	ld.global.u32 	%r109, [%rd34];
	mad.lo.s32 	%r145, %r109, %r107, %r106;
	add.s32 	%r140, %r140, 4;
$L__BB0_7:
	setp.eq.s32 	%p6, %r42, 0;
	@%p6 bra 	$L__BB0_12;
	setp.eq.s32 	%p7, %r42, 1;
	@%p7 bra 	$L__BB0_10;
	add.s32 	%r111, %r140, %r5;
	mul.wide.s32 	%rd35, %r111, 4;
	add.s64 	%rd36, %rd2, %rd35;
	ld.global.u32 	%r112, [%rd36];
	mad.lo.s32 	%r113, %r140, %r56, %r62;
	mul.wide.u32 	%rd37, %r113, 4;
	add.s64 	%rd38, %rd1, %rd37;
	ld.global.u32 	%r114, [%rd38];
	mad.lo.s32 	%r115, %r114, %r112, %r145;
	ld.global.u32 	%r116, [%rd36+4];
	add.s32 	%r117, %r113, %r56;
	mul.wide.u32 	%rd39, %r117, 4;
	add.s64 	%rd40, %rd1, %rd39;
	ld.global.u32 	%r118, [%rd40];
	mad.lo.s32 	%r145, %r118, %r116, %r115;
	add.s32 	%r140, %r140, 2;
$L__BB0_10:
	and.b32  	%r119, %r56, 1;
	setp.eq.b32 	%p8, %r119, 1;
	not.pred 	%p9, %p8;
	@%p9 bra 	$L__BB0_12;
	add.s32 	%r120, %r140, %r5;
	mul.wide.s32 	%rd41, %r120, 4;
	add.s64 	%rd42, %rd2, %rd41;
	ld.global.u32 	%r121, [%rd42];
	mad.lo.s32 	%r122, %r140, %r56, %r62;
	mul.wide.u32 	%rd43, %r122, 4;
	add.s64 	%rd44, %rd1, %rd43;
	ld.global.u32 	%r123, [%rd44];
	mad.lo.s32 	%r145, %r123, %r121, %r145;
$L__BB0_12:
	add.s32 	%r124, %r5, %r62;
	cvta.to.global.u64 	%rd45, %rd4;
	mul.wide.s32 	%rd46, %r124, 4;
	add.s64 	%rd47, %rd45, %rd46;
	st.global.u32 	[%rd47], %r145;
$L__BB0_13:
	ret;

}
	// .globl	_Z25MatrixMulKernelWithTilingPiS_S_ii
.visible .entry _Z25MatrixMulKernelWithTilingPiS_S_ii(
	.param .u64 .ptr .align 1 _Z25MatrixMulKernelWithTilingPiS_S_ii_param_0,
	.param .u64 .ptr .align 1 _Z25MatrixMulKernelWithTilingPiS_S_ii_param_1,
	.param .u64 .ptr .align 1 _Z25MatrixMulKernelWithTilingPiS_S_ii_param_2,
	.param .u32 _Z25MatrixMulKernelWithTilingPiS_S_ii_param_3,
	.param .u32 _Z25MatrixMulKernelWithTilingPiS_S_ii_param_4
)
{
	.reg .pred 	%p<11>;
	.reg .b32 	%r<112>;
	.reg .b64 	%rd<14>;
	.reg .b64 	%fd<63>;
	// demoted variable
	.shared .align 8 .b8 _ZZ25MatrixMulKernelWithTilingPiS_S_iiE4ds_M[2048];
	// demoted variable
	.shared .align 8 .b8 _ZZ25MatrixMulKernelWithTilingPiS_S_iiE4ds_N[2048];
	ld.param.u64 	%rd3, [_Z25MatrixMulKernelWithTilingPiS_S_ii_param_0];
	ld.param.u64 	%rd4, [_Z25MatrixMulKernelWithTilingPiS_S_ii_param_1];
	ld.param.u32 	%r45, [_Z25MatrixMulKernelWithTilingPiS_S_ii_param_3];
	ld.param.u32 	%r46, [_Z25MatrixMulKernelWithTilingPiS_S_ii_param_4];
	mov.u32 	%r48, %ctaid.x;
	mov.u32 	%r49, %ctaid.y;
	mov.u32 	%r1, %tid.x;
	mov.u32 	%r2, %tid.y;
	mov.u32 	%r50, %ntid.y;
	mad.lo.s32 	%r3, %r49, %r50, %r2;
	mov.u32 	%r51, %ntid.x;
	mad.lo.s32 	%r4, %r48, %r51, %r1;
	div.s32 	%r5, %r46, %r45;
	setp.lt.s32 	%p1, %r5, 1;
	mov.b32 	%r110, 0;
	@%p1 bra 	$L__BB1_15;
	mad.lo.s32 	%r6, %r46, %r3, %r1;
	shl.b32 	%r53, %r2, 7;
	mov.u32 	%r54, _ZZ25MatrixMulKernelWithTilingPiS_S_iiE4ds_M;
	add.s32 	%r7, %r54, %r53;
	shl.b32 	%r55, %r1, 3;
	add.s32 	%r8, %r7, %r55;
	mov.u32 	%r56, _ZZ25MatrixMulKernelWithTilingPiS_S_iiE4ds_N;
	add.s32 	%r10, %r56, %r55;
	add.s32 	%r9, %r10, %r53;
	and.b32  	%r11, %r45, 7;
	and.b32  	%r12, %r45, 3;
	and.b32  	%r13, %r45, 2147483640;
	and.b32  	%r14, %r45, 1;
	neg.s32 	%r15, %r13;
	add.s32 	%r16, %r10, 512;
	cvta.to.global.u64 	%rd1, %rd3;
	cvta.to.global.u64 	%rd2, %rd4;
	mov.b32 	%r95, 0;
	mov.u32 	%r110, %r95;
$L__BB1_2:
	setp.lt.s32 	%p2, %r45, 1;
	mul.lo.s32 	%r57, %r95, %r45;
	add.s32 	%r58, %r6, %r57;
	mul.wide.s32 	%rd6, %r58, 4;
	add.s64 	%rd7, %rd1, %rd6;
	ld.global.u32 	%r59, [%rd7];
	cvt.rn.f64.s32 	%fd1, %r59;
	st.shared.f64 	[%r8], %fd1;
	add.s32 	%r60, %r57, %r2;
	mad.lo.s32 	%r61, %r60, %r46, %r4;
	mul.wide.s32 	%rd8, %r61, 4;
	add.s64 	%rd9, %rd2, %rd8;
	ld.global.u32 	%r62, [%rd9];
	cvt.rn.f64.s32 	%fd2, %r62;
	st.shared.f64 	[%r9], %fd2;
	bar.sync 	0;
	@%p2 bra 	$L__BB1_14;
	setp.lt.u32 	%p3, %r45, 8;
	mov.b32 	%r105, 0;
	@%p3 bra 	$L__BB1_6;
	shl.b32 	%r65, %r2, 7;
	mov.u32 	%r66, _ZZ25MatrixMulKernelWithTilingPiS_S_iiE4ds_M;
	add.s32 	%r67, %r65, %r66;
	add.s32 	%r98, %r67, 32;
	mov.u32 	%r97, %r16;
	mov.u32 	%r99, %r15;
$L__BB1_5:
	.pragma "nounroll";
	ld.shared.f64 	%fd3, [%r98+-32];
	ld.shared.f64 	%fd4, [%r97+-512];
	cvt.rn.f64.s32 	%fd5, %r110;
	fma.rn.f64 	%fd6, %fd3, %fd4, %fd5;
	cvt.rzi.s32.f64 	%r68, %fd6;
	ld.shared.f64 	%fd7, [%r98+-24];
	ld.shared.f64 	%fd8, [%r97+-384];
	cvt.rn.f64.s32 	%fd9, %r68;
	fma.rn.f64 	%fd10, %fd7, %fd8, %fd9;
	cvt.rzi.s32.f64 	%r69, %fd10;
	ld.shared.f64 	%fd11, [%r98+-16];
	ld.shared.f64 	%fd12, [%r97+-256];
	cvt.rn.f64.s32 	%fd13, %r69;
	fma.rn.f64 	%fd14, %fd11, %fd12, %fd13;
	cvt.rzi.s32.f64 	%r70, %fd14;
	ld.shared.f64 	%fd15, [%r98+-8];
	ld.shared.f64 	%fd16, [%r97+-128];
	cvt.rn.f64.s32 	%fd17, %r70;
	fma.rn.f64 	%fd18, %fd15, %fd16, %fd17;
	cvt.rzi.s32.f64 	%r71, %fd18;
	ld.shared.f64 	%fd19, [%r98];
	ld.shared.f64 	%fd20, [%r97];
	cvt.rn.f64.s32 	%fd21, %r71;
	fma.rn.f64 	%fd22, %fd19, %fd20, %fd21;
	cvt.rzi.s32.f64 	%r72, %fd22;
	ld.shared.f64 	%fd23, [%r98+8];
	ld.shared.f64 	%fd24, [%r97+128];
	cvt.rn.f64.s32 	%fd25, %r72;
	fma.rn.f64 	%fd26, %fd23, %fd24, %fd25;
	cvt.rzi.s32.f64 	%r73, %fd26;
	ld.shared.f64 	%fd27, [%r98+16];
	ld.shared.f64 	%fd28, [%r97+256];
	cvt.rn.f64.s32 	%fd29, %r73;
	fma.rn.f64 	%fd30, %fd27, %fd28, %fd29;
	cvt.rzi.s32.f64 	%r74, %fd30;
	ld.shared.f64 	%fd31, [%r98+24];
	ld.shared.f64 	%fd32, [%r97+384];
	cvt.rn.f64.s32 	%fd33, %r74;
	fma.rn.f64 	%fd34, %fd31, %fd32, %fd33;
	cvt.rzi.s32.f64 	%r110, %fd34;
	add.s32 	%r99, %r99, 8;
	add.s32 	%r98, %r98, 64;
	add.s32 	%r97, %r97, 1024;
	setp.ne.s32 	%p4, %r99, 0;
	mov.u32 	%r105, %r13;
	@%p4 bra 	$L__BB1_5;
$L__BB1_6:
	setp.eq.s32 	%p5, %r11, 0;
	@%p5 bra 	$L__BB1_14;
	add.s32 	%r76, %r11, -1;
	setp.lt.u32 	%p6, %r76, 3;
	@%p6 bra 	$L__BB1_9;
	shl.b32 	%r77, %r105, 3;
	add.s32 	%r78, %r7, %r77;
	ld.shared.f64 	%fd35, [%r78];
	shl.b32 	%r79, %r105, 7;
	add.s32 	%r80, %r10, %r79;
	ld.shared.f64 	%fd36, [%r80];
	cvt.rn.f64.s32 	%fd37, %r110;
	fma.rn.f64 	%fd38, %fd35, %fd36, %fd37;
	cvt.rzi.s32.f64 	%r81, %fd38;
	ld.shared.f64 	%fd39, [%r78+8];
	ld.shared.f64 	%fd40, [%r80+128];
	cvt.rn.f64.s32 	%fd41, %r81;
	fma.rn.f64 	%fd42, %fd39, %fd40, %fd41;
	cvt.rzi.s32.f64 	%r82, %fd42;
	ld.shared.f64 	%fd43, [%r78+16];
	ld.shared.f64 	%fd44, [%r80+256];
	cvt.rn.f64.s32 	%fd45, %r82;
	fma.rn.f64 	%fd46, %fd43, %fd44, %fd45;
	cvt.rzi.s32.f64 	%r83, %fd46;
	ld.shared.f64 	%fd47, [%r78+24];
	ld.shared.f64 	%fd48, [%r80+384];
	cvt.rn.f64.s32 	%fd49, %r83;
	fma.rn.f64 	%fd50, %fd47, %fd48, %fd49;
	cvt.rzi.s32.f64 	%r110, %fd50;
	add.s32 	%r105, %r105, 4;
$L__BB1_9:
	setp.eq.s32 	%p7, %r12, 0;
	@%p7 bra 	$L__BB1_14;
	setp.eq.s32 	%p8, %r12, 1;
	@%p8 bra 	$L__BB1_12;
	shl.b32 	%r85, %r105, 3;
	add.s32 	%r86, %r7, %r85;
	ld.shared.f64 	%fd51, [%r86];
	shl.b32 	%r87, %r105, 7;
	add.s32 	%r88, %r10, %r87;
	ld.shared.f64 	%fd52, [%r88];
	cvt.rn.f64.s32 	%fd53, %r110;
	fma.rn.f64 	%fd54, %fd51, %fd52, %fd53;
	cvt.rzi.s32.f64 	%r89, %fd54;
	ld.shared.f64 	%fd55, [%r86+8];
	ld.shared.f64 	%fd56, [%r88+128];
	cvt.rn.f64.s32 	%fd57, %r89;
	fma.rn.f64 	%fd58, %fd55, %fd56, %fd57;
	cvt.rzi.s32.f64 	%r110, %fd58;
	add.s32 	%r105, %r105, 2;
$L__BB1_12:
	setp.eq.s32 	%p9, %r14, 0;
	@%p9 bra 	$L__BB1_14;
	shl.b32 	%r90, %r105, 3;
	add.s32 	%r91, %r7, %r90;
	ld.shared.f64 	%fd59, [%r91];
	shl.b32 	%r92, %r105, 7;
	add.s32 	%r93, %r10, %r92;
	ld.shared.f64 	%fd60, [%r93];
	cvt.rn.f64.s32 	%fd61, %r110;
	fma.rn.f64 	%fd62, %fd59, %fd60, %fd61;
	cvt.rzi.s32.f64 	%r110, %fd62;
$L__BB1_14:
	bar.sync 	0;
	add.s32 	%r95, %r95, 1;
	setp.ne.s32 	%p10, %r95, %r5;
	@%p10 bra 	$L__BB1_2;
$L__BB1_15:
	ld.param.u64 	%rd13, [_Z25MatrixMulKernelWithTilingPiS_S_ii_param_2];
	cvta.to.global.u64 	%rd10, %rd13;
	mad.lo.s32 	%r94, %r46, %r3, %r4;
	mul.wide.s32 	%rd11, %r94, 4;
	add.s64 	%rd12, %rd10, %rd11;
	st.global.u32 	[%rd12], %r110;
	ret;

}


// ===== COMPILED SASS (sm_100) =====

	.target	sm_100

	.elftype	@"ET_EXEC"


//--------------------- .note.nv.tkinfo           --------------------------
	.section	.note.nv.tkinfo,"",@"SHT_NOTE"
	.sectionflags	@"SHF_NOTE_NV_TKINFO"
	.tkinfo
        /*0018*/ 	.word	0x00000002
        /*0030*/ 	.string	""
        /*0030*/ 	.string	"ptxas"
        /*0030*/ 	.string	"Cuda compilation tools, release 13.0, V13.0.88"
        /*0030*/ 	.string	"Build cuda_13.0.r13.0/compiler.36424714_0"
        /*0030*/ 	.string	"-arch sm_100 -m 64 "



//--------------------- .note.nv.cuinfo           --------------------------
	.section	.note.nv.cuinfo,"",@"SHT_NOTE"
	.sectionflags	@"SHF_NOTE_NV_CUINFO"
        /*0018*/ 	.short	0x0002
        /*001a*/ 	.short	0x0064
        /*001c*/ 	.short	0x0082
	.zero		2


//--------------------- .nv.info                  --------------------------
	.section	.nv.info,"",@"SHT_CUDA_INFO"
	.align	4


	//----- nvinfo : EIATTR_REGCOUNT
	.align		4
        /*0000*/ 	.byte	0x04, 0x2f
        /*0002*/ 	.short	(.L_1 - .L_0)
	.align		4
.L_0:
        /*0004*/ 	.word	index@(_Z15MatrixMulKernelPiS_S_i)
        /*0008*/ 	.word	0x00000020


	//----- nvinfo : EIATTR_FRAME_SIZE
	.align		4
.L_1:
        /*000c*/ 	.byte	0x04, 0x11
        /*000e*/ 	.short	(.L_3 - .L_2)
	.align		4
.L_2:
        /*0010*/ 	.word	index@(_Z15MatrixMulKernelPiS_S_i)
        /*0014*/ 	.word	0x00000000


	//----- nvinfo : EIATTR_REGCOUNT
	.align		4
.L_3:
        /*0018*/ 	.byte	0x04, 0x2f
        /*001a*/ 	.short	(.L_5 - .L_4)
	.align		4
.L_4:
        /*001c*/ 	.word	index@(_Z25MatrixMulKernelWithTilingPiS_S_ii)
        /*0020*/ 	.word	0x00000028


	//----- nvinfo : EIATTR_FRAME_SIZE
	.align		4
.L_5:
        /*0024*/ 	.byte	0x04, 0x11
        /*0026*/ 	.short	(.L_7 - .L_6)
	.align		4
.L_6:
        /*0028*/ 	.word	index@(_Z25MatrixMulKernelWithTilingPiS_S_ii)
        /*002c*/ 	.word	0x00000000


	//----- nvinfo : EIATTR_MIN_STACK_SIZE
	.align		4
.L_7:
        /*0030*/ 	.byte	0x04, 0x12
        /*0032*/ 	.short	(.L_9 - .L_8)
	.align		4
.L_8:
        /*0034*/ 	.word	index@(_Z25MatrixMulKernelWithTilingPiS_S_ii)
        /*0038*/ 	.word	0x00000000


	//----- nvinfo : EIATTR_MIN_STACK_SIZE
	.align		4
.L_9:
        /*003c*/ 	.byte	0x04, 0x12
        /*003e*/ 	.short	(.L_11 - .L_10)
	.align		4
.L_10:
        /*0040*/ 	.word	index@(_Z15MatrixMulKernelPiS_S_i)
        /*0044*/ 	.word	0x00000000
.L_11:


//--------------------- .nv.compat                --------------------------
	.section	.nv.compat,"",@"SHT_CUDA_COMPAT_INFO"
	.align	4
        /*0000*/ 	.byte	0x02, 0x09, 0x00, 0x00, 0x02, 0x02, 0x01, 0x00, 0x02, 0x05, 0x05, 0x00, 0x03, 0x07, 0x01, 0x01
        /*0010*/ 	.byte	0x02, 0x03, 0x00, 0x00, 0x02, 0x06, 0x01, 0x00, 0x04, 0x0b, 0x08, 0x00, 0x01, 0x00, 0x00, 0x00
        /*0020*/ 	.byte	0x00, 0x00, 0x00, 0x00


//--------------------- .nv.info._Z25MatrixMulKernelWithTilingPiS_S_ii --------------------------
	.section	.nv.info._Z25MatrixMulKernelWithTilingPiS_S_ii,"",@"SHT_CUDA_INFO"
	.sectionflags	@""
	.align	4


	//----- nvinfo : EIATTR_CUDA_API_VERSION
	.align		4
        /*0000*/ 	.byte	0x04, 0x37
        /*0002*/ 	.short	(.L_13 - .L_12)
.L_12:
        /*0004*/ 	.word	0x00000082


	//----- nvinfo : EIATTR_KPARAM_INFO
	.align		4
.L_13:
        /*0008*/ 	.byte	0x04, 0x17
        /*000a*/ 	.short	(.L_15 - .L_14)
.L_14:
        /*000c*/ 	.word	0x00000000
        /*0010*/ 	.short	0x0004
        /*0012*/ 	.short	0x001c
        /*0014*/ 	.byte	0x00, 0xf0, 0x11, 0x00


	//----- nvinfo : EIATTR_KPARAM_INFO
	.align		4
.L_15:
        /*0018*/ 	.byte	0x04, 0x17
        /*001a*/ 	.short	(.L_17 - .L_16)
.L_16:
        /*001c*/ 	.word	0x00000000
        /*0020*/ 	.short	0x0003
        /*0022*/ 	.short	0x0018
        /*0024*/ 	.byte	0x00, 0xf0, 0x11, 0x00


	//----- nvinfo : EIATTR_KPARAM_INFO
	.align		4
.L_17:
        /*0028*/ 	.byte	0x04, 0x17
        /*002a*/ 	.short	(.L_19 - .L_18)
.L_18:
        /*002c*/ 	.word	0x00000000
        /*0030*/ 	.short	0x0002
        /*0032*/ 	.short	0x0010
        /*0034*/ 	.byte	0x00, 0xf5, 0x21, 0x00


	//----- nvinfo : EIATTR_KPARAM_INFO
	.align		4
.L_19:
        /*0038*/ 	.byte	0x04, 0x17
        /*003a*/ 	.short	(.L_21 - .L_20)
.L_20:
        /*003c*/ 	.word	0x00000000
        /*0040*/ 	.short	0x0001
        /*0042*/ 	.short	0x0008
        /*0044*/ 	.byte	0x00, 0xf5, 0x21, 0x00


	//----- nvinfo : EIATTR_KPARAM_INFO
	.align		4
.L_21:
        /*0048*/ 	.byte	0x04, 0x17
        /*004a*/ 	.short	(.L_23 - .L_22)
.L_22:
        /*004c*/ 	.word	0x00000000
        /*0050*/ 	.short	0x0000
        /*0052*/ 	.short	0x0000
        /*0054*/ 	.byte	0x00, 0xf5, 0x21, 0x00


	//----- nvinfo : EIATTR_SPARSE_MMA_MASK
	.align		4
.L_23:
        /*0058*/ 	.byte	0x03, 0x50
        /*005a*/ 	.short	0x0000


	//----- nvinfo : EIATTR_MAXREG_COUNT
	.align		4
        /*005c*/ 	.byte	0x03, 0x1b
        /*005e*/ 	.short	0x00ff


	//----- nvinfo : EIATTR_NUM_BARRIERS
	.align		4
        /*0060*/ 	.byte	0x02, 0x4c
        /*0062*/ 	.byte	0x01
	.zero		1


	//----- nvinfo : EIATTR_MERCURY_ISA_VERSION
	.align		4
        /*0064*/ 	.byte	0x03, 0x5f
        /*0066*/ 	.short	0x0101


	//----- nvinfo : EIATTR_VRC_CTA_INIT_COUNT
	.align		4
        /*0068*/ 	.byte	0x02, 0x4a
	.zero		1
	.zero		1


	//----- nvinfo : EIATTR_EXIT_INSTR_OFFSETS
	.align		4
        /*006c*/ 	.byte	0x04, 0x1c
        /*006e*/ 	.short	(.L_25 - .L_24)


	//   ....[0]....
.L_24:
        /*0070*/ 	.word	0x00000b60


	//----- nvinfo : EIATTR_CBANK_PARAM_SIZE
	.align		4
.L_25:
        /*0074*/ 	.byte	0x03, 0x19
        /*0076*/ 	.short	0x0020


	//----- nvinfo : EIATTR_PARAM_CBANK
	.align		4
        /*0078*/ 	.byte	0x04, 0x0a
        /*007a*/ 	.short	(.L_27 - .L_26)
	.align		4
.L_26:
        /*007c*/ 	.word	index@(.nv.constant0._Z25MatrixMulKernelWithTilingPiS_S_ii)
        /*0080*/ 	.short	0x0380
        /*0082*/ 	.short	0x0020


	//----- nvinfo : EIATTR_SW_WAR
	.align		4
.L_27:
        /*0084*/ 	.byte	0x04, 0x36
        /*0086*/ 	.short	(.L_29 - .L_28)
.L_28:
        /*0088*/ 	.word	0x00000008
.L_29:


//--------------------- .nv.info._Z15MatrixMulKernelPiS_S_i --------------------------
	.section	.nv.info._Z15MatrixMulKernelPiS_S_i,"",@"SHT_CUDA_INFO"
	.sectionflags	@""
	.align	4


	//----- nvinfo : EIATTR_CUDA_API_VERSION
	.align		4
        /*0000*/ 	.byte	0x04, 0x37
        /*0002*/ 	.short	(.L_31 - .L_30)
.L_30:
        /*0004*/ 	.word	0x00000082


	//----- nvinfo : EIATTR_KPARAM_INFO
	.align		4
.L_31:
        /*0008*/ 	.byte	0x04, 0x17
        /*000a*/ 	.short	(.L_33 - .L_32)
.L_32:
        /*000c*/ 	.word	0x00000000
        /*0010*/ 	.short	0x0003
        /*0012*/ 	.short	0x0018
        /*0014*/ 	.byte	0x00, 0xf0, 0x11, 0x00


	//----- nvinfo : EIATTR_KPARAM_INFO
	.align		4
.L_33:
        /*0018*/ 	.byte	0x04, 0x17
        /*001a*/ 	.short	(.L_35 - .L_34)
.L_34:
        /*001c*/ 	.word	0x00000000
        /*0020*/ 	.short	0x0002
        /*0022*/ 	.short	0x0010
        /*0024*/ 	.byte	0x00, 0xf5, 0x21, 0x00


	//----- nvinfo : EIATTR_KPARAM_INFO
	.align		4
.L_35:
        /*0028*/ 	.byte	0x04, 0x17
        /*002a*/ 	.short	(.L_37 - .L_36)
.L_36:
        /*002c*/ 	.word	0x00000000
        /*0030*/ 	.short	0x0001
        /*0032*/ 	.short	0x0008
        /*0034*/ 	.byte	0x00, 0xf5, 0x21, 0x00


	//----- nvinfo : EIATTR_KPARAM_INFO
	.align		4
.L_37:
        /*0038*/ 	.byte	0x04, 0x17
        /*003a*/ 	.short	(.L_39 - .L_38)
.L_38:
        /*003c*/ 	.word	0x00000000
        /*0040*/ 	.short	0x0000
        /*0042*/ 	.short	0x0000
        /*0044*/ 	.byte	0x00, 0xf5, 0x21, 0x00


	//----- nvinfo : EIATTR_SPARSE_MMA_MASK
	.align		4
.L_39:
        /*0048*/ 	.byte	0x03, 0x50
        /*004a*/ 	.short	0x0000


	//----- nvinfo : EIATTR_MAXREG_COUNT
	.align		4
        /*004c*/ 	.byte	0x03, 0x1b
        /*004e*/ 	.short	0x00ff


	//----- nvinfo : EIATTR_MERCURY_ISA_VERSION
	.align		4
        /*0050*/ 	.byte	0x03, 0x5f
        /*0052*/ 	.short	0x0101


	//----- nvinfo : EIATTR_VRC_CTA_INIT_COUNT
	.align		4
        /*0054*/ 	.byte	0x02, 0x4a
	.zero		1
	.zero		1


	//----- nvinfo : EIATTR_EXIT_INSTR_OFFSETS
	.align		4
        /*0058*/ 	.byte	0x04, 0x1c
        /*005a*/ 	.short	(.L_41 - .L_40)


	//   ....[0]....
.L_40:
        /*005c*/ 	.word	0x000000d0


	//   ....[1]....
        /*0060*/ 	.word	0x00000930


	//----- nvinfo : EIATTR_CBANK_PARAM_SIZE
	.align		4
.L_41:
        /*0064*/ 	.byte	0x03, 0x19
        /*0066*/ 	.short	0x001c


	//----- nvinfo : EIATTR_PARAM_CBANK
	.align		4
        /*0068*/ 	.byte	0x04, 0x0a
        /*006a*/ 	.short	(.L_43 - .L_42)
	.align		4
.L_42:
        /*006c*/ 	.word	index@(.nv.constant0._Z15MatrixMulKernelPiS_S_i)
        /*0070*/ 	.short	0x0380
        /*0072*/ 	.short	0x001c


	//----- nvinfo : EIATTR_SW_WAR
	.align		4
.L_43:
        /*0074*/ 	.byte	0x04, 0x36
        /*0076*/ 	.short	(.L_45 - .L_44)
.L_44:
        /*0078*/ 	.word	0x00000008
.L_45:


//--------------------- .nv.callgraph             --------------------------
	.section	.nv.callgraph,"",@"SHT_CUDA_CALLGRAPH"
	.align	4
	.sectionentsize	8
	.align		4
        /*0000*/ 	.word	0x00000000
	.align		4
        /*0004*/ 	.word	0xffffffff
	.align		4
        /*0008*/ 	.word	0x00000000
	.align		4
        /*000c*/ 	.word	0xfffffffe
	.align		4
        /*0010*/ 	.word	0x00000000
	.align		4
        /*0014*/ 	.word	0xfffffffd
	.align		4
        /*0018*/ 	.word	0x00000000
	.align		4
        /*001c*/ 	.word	0xfffffffc


//--------------------- .text._Z25MatrixMulKernelWithTilingPiS_S_ii --------------------------
	.section	.text._Z25MatrixMulKernelWithTilingPiS_S_ii,"ax",@progbits
	.align	128
        .global         _Z25MatrixMulKernelWithTilingPiS_S_ii
        .type           _Z25MatrixMulKernelWithTilingPiS_S_ii,@function
        .size           _Z25MatrixMulKernelWithTilingPiS_S_ii,(.L_x_13 - _Z25MatrixMulKernelWithTilingPiS_S_ii)
        .other          _Z25MatrixMulKernelWithTilingPiS_S_ii,@"STO_CUDA_ENTRY STV_DEFAULT"
_Z25MatrixMulKernelWithTilingPiS_S_ii:
.text._Z25MatrixMulKernelWithTilingPiS_S_ii:
[----:B------:R-:W-:Y:S08]  /*0000*/  LDC R1, c[0x0][0x37c] ;  /* 0x0000df00ff017b82 */ /* 0x000ff00000000800 */
[----:B------:R-:W0:Y:S01]  /*0010*/  LDC.64 R6, c[0x0][0x398] ;  /* 0x0000e600ff067b82 */ /* 0x000e220000000a00 */
[----:B------:R-:W1:Y:S01]  /*0020*/  S2R R17, SR_TID.Y ;  /* 0x0000000000117919 */ /* 0x000e620000002200 */
[----:B------:R-:W2:Y:S01]  /*0030*/  LDCU.64 UR8, c[0x0][0x358] ;  /* 0x00006b00ff0877ac */ /* 0x000ea20008000a00 */
[----:B------:R-:W-:Y:S01]  /*0040*/  MOV R32, RZ ;  /* 0x000000ff00207202 */ /* 0x000fe20000000f00 */
[----:B------:R-:W3:Y:S04]  /*0050*/  S2R R8, SR_TID.X ;  /* 0x0000000000087919 */ /* 0x000ee80000002100 */
[----:B------:R-:W1:Y:S08]  /*0060*/  LDC R24, c[0x0][0x364] ;  /* 0x0000d900ff187b82 */ /* 0x000e700000000800 */
[----:B------:R-:W-:Y:S01]  /*0070*/  S2UR UR4, SR_CTAID.X ;  /* 0x00000000000479c3 */ /* 0x000fe20000002500 */
[----:B0-----:R-:W-:-:S07]  /*0080*/  IABS R9, R6 ;  /* 0x0000000600097213 */ /* 0x001fce0000000000 */
[----:B------:R-:W1:Y:S01]  /*0090*/  S2UR UR5, SR_CTAID.Y ;  /* 0x00000000000579c3 */ /* 0x000e620000002600 */
[----:B------:R-:W0:Y:S08]  /*00a0*/  I2F.RP R0, R9 ;  /* 0x0000000900007306 */ /* 0x000e300000209400 */
[----:B0-----:R-:W0:Y:S01]  /*00b0*/  MUFU.RCP R0, R0 ;  /* 0x0000000000007308 */ /* 0x001e220000001000 */
[----:B-1----:R-:W-:-:S02]  /*00c0*/  IMAD R24, R24, UR5, R17 ;  /* 0x0000000518187c24 */ /* 0x002fc4000f8e0211 */
[----:B0-----:R-:W-:-:S05]  /*00d0*/  VIADD R2, R0, 0xffffffe ;  /* 0x0ffffffe00027836 */ /* 0x001fca0000000000 */
[----:B------:R0:W1:Y:S02]  /*00e0*/  F2I.FTZ.U32.TRUNC.NTZ R3, R2 ;  /* 0x0000000200037305 */ /* 0x000064000021f000 */
[----:B0-----:R-:W-:Y:S02]  /*00f0*/  HFMA2 R2, -RZ, RZ, 0, 0 ;  /* 0x00000000ff027431 */ /* 0x001fe400000001ff */
[----:B-1----:R-:W-:-:S04]  /*0100*/  IMAD.MOV R4, RZ, RZ, -R3 ;  /* 0x000000ffff047224 */ /* 0x002fc800078e0a03 */
[----:B------:R-:W-:Y:S01]  /*0110*/  IMAD R5, R4, R9, RZ ;  /* 0x0000000904057224 */ /* 0x000fe200078e02ff */
[----:B------:R-:W-:-:S03]  /*0120*/  IABS R4, R7 ;  /* 0x0000000700047213 */ /* 0x000fc60000000000 */
[----:B------:R-:W-:-:S06]  /*0130*/  IMAD.HI.U32 R3, R3, R5, R2 ;  /* 0x0000000503037227 */ /* 0x000fcc00078e0002 */
[----:B------:R-:W-:Y:S02]  /*0140*/  IMAD.HI.U32 R5, R3, R4, RZ ;  /* 0x0000000403057227 */ /* 0x000fe400078e00ff */
[----:B------:R-:W3:Y:S02]  /*0150*/  LDC R3, c[0x0][0x360] ;  /* 0x0000d800ff037b82 */ /* 0x000ee40000000800 */
[----:B------:R-:W-:-:S04]  /*0160*/  IMAD.MOV R0, RZ, RZ, -R5 ;  /* 0x000000ffff007224 */ /* 0x000fc800078e0a05 */
[----:B------:R-:W-:-:S05]  /*0170*/  IMAD R0, R9, R0, R4 ;  /* 0x0000000009007224 */ /* 0x000fca00078e0204 */
[----:B------:R-:W-:-:S13]  /*0180*/  ISETP.GT.U32.AND P2, PT, R9, R0, PT ;  /* 0x000000000900720c */ /* 0x000fda0003f44070 */
[----:B------:R-:W-:Y:S01]  /*0190*/  @!P2 IMAD.IADD R0, R0, 0x1, -R9 ;  /* 0x000000010000a824 */ /* 0x000fe200078e0a09 */
[----:B------:R-:W-:Y:S01]  /*01a0*/  @!P2 IADD3 R5, PT, PT, R5, 0x1, RZ ;  /* 0x000000010505a810 */ /* 0x000fe20007ffe0ff */
[----:B---3--:R-:W-:Y:S01]  /*01b0*/  IMAD R22, R3, UR4, R8 ;  /* 0x0000000403167c24 */ /* 0x008fe2000f8e0208 */
[----:B------:R-:W-:Y:S02]  /*01c0*/  ISETP.NE.AND P2, PT, R6, RZ, PT ;  /* 0x000000ff0600720c */ /* 0x000fe40003f45270 */
[----:B------:R-:W-:Y:S02]  /*01d0*/  ISETP.GE.U32.AND P0, PT, R0, R9, PT ;  /* 0x000000090000720c */ /* 0x000fe40003f06070 */
[----:B------:R-:W-:-:S04]  /*01e0*/  LOP3.LUT R0, R7, R6, RZ, 0x3c, !PT ;  /* 0x0000000607007212 */ /* 0x000fc800078e3cff */
[----:B------:R-:W-:-:S07]  /*01f0*/  ISETP.GE.AND P1, PT, R0, RZ, PT ;  /* 0x000000ff0000720c */ /* 0x000fce0003f26270 */
[----:B------:R-:W-:-:S06]  /*0200*/  @P0 VIADD R5, R5, 0x1 ;  /* 0x0000000105050836 */ /* 0x000fcc0000000000 */
[----:B------:R-:W-:Y:S01]  /*0210*/  @!P1 IMAD.MOV R5, RZ, RZ, -R5 ;  /* 0x000000ffff059224 */ /* 0x000fe200078e0a05 */
[----:B------:R-:W-:-:S04]  /*0220*/  @!P2 LOP3.LUT R5, RZ, R6, RZ, 0x33, !PT ;  /* 0x00000006ff05a212 */ /* 0x000fc800078e33ff */
[----:B------:R-:W-:-:S13]  /*0230*/  ISETP.GE.AND P0, PT, R5, 0x1, PT ;  /* 0x000000010500780c */ /* 0x000fda0003f06270 */
[----:B--2---:R-:W-:Y:S05]  /*0240*/  @!P0 BRA `(.L_x_0) ;  /* 0x0000000800348947 */ /* 0x004fea0003800000 */
[----:B------:R-:W0:Y:S01]  /*0250*/  S2UR UR6, SR_CgaCtaId ;  /* 0x00000000000679c3 */ /* 0x000e220000008800 */
[----:B------:R-:W-:Y:S01]  /*0260*/  UMOV UR4, 0x400 ;  /* 0x0000040000047882 */ /* 0x000fe20000000000 */
[----:B------:R-:W-:Y:S01]  /*0270*/  LOP3.LUT R2, R6, 0x7ffffff8, RZ, 0xc0, !PT ;  /* 0x7ffffff806027812 */ /* 0x000fe200078ec0ff */
[----:B------:R-:W-:Y:S01]  /*0280*/  UIADD3 UR5, UPT, UPT, UR4, 0x800, URZ ;  /* 0x0000080004057890 */ /* 0x000fe2000fffe0ff */
[----:B------:R-:W-:Y:S01]  /*0290*/  IMAD R23, R24, R7, R8 ;  /* 0x0000000718177224 */ /* 0x000fe200078e0208 */
[C---:B------:R-:W-:Y:S01]  /*02a0*/  LOP3.LUT R4, R6.reuse, 0x7, RZ, 0xc0, !PT ;  /* 0x0000000706047812 */ /* 0x040fe200078ec0ff */
[----:B------:R-:W-:Y:S01]  /*02b0*/  IMAD.MOV.U32 R32, RZ, RZ, RZ ;  /* 0x000000ffff207224 */ /* 0x000fe200078e00ff */
[----:B------:R-:W-:Y:S01]  /*02c0*/  LOP3.LUT R3, R6, 0x3, RZ, 0xc0, !PT ;  /* 0x0000000306037812 */ /* 0x000fe200078ec0ff */
[----:B------:R-:W-:Y:S01]  /*02d0*/  IMAD.MOV R0, RZ, RZ, -R2 ;  /* 0x000000ffff007224 */ /* 0x000fe200078e0a02 */
[----:B0-----:R-:W-:Y:S02]  /*02e0*/  ULEA UR5, UR6, UR5, 0x18 ;  /* 0x0000000506057291 */ /* 0x001fe4000f8ec0ff */
[----:B------:R-:W-:-:S04]  /*02f0*/  ULEA UR4, UR6, UR4, 0x18 ;  /* 0x0000000406047291 */ /* 0x000fc8000f8ec0ff */
[C---:B------:R-:W-:Y:S02]  /*0300*/  LEA R20, R8.reuse, UR5, 0x3 ;  /* 0x0000000508147c11 */ /* 0x040fe4000f8e18ff */
[C---:B------:R-:W-:Y:S01]  /*0310*/  LEA R21, R17.reuse, UR4, 0x7 ;  /* 0x0000000411157c11 */ /* 0x040fe2000f8e38ff */
[----:B------:R-:W-:Y:S02]  /*0320*/  UMOV UR4, URZ ;  /* 0x000000ff00047c82 */ /* 0x000fe40008000000 */
[----:B------:R-:W-:Y:S01]  /*0330*/  IMAD R18, R17, 0x80, R20 ;  /* 0x0000008011127824 */ /* 0x000fe200078e0214 */
[----:B------:R-:W-:Y:S01]  /*0340*/  LEA R19, R8, R21, 0x3 ;  /* 0x0000001508137211 */ /* 0x000fe200078e18ff */
[----:B------:R-:W-:-:S07]  /*0350*/  VIADD R16, R20, 0x200 ;  /* 0x0000020014107836 */ /* 0x000fce0000000000 */
.L_x_6:
[----:B0-----:R-:W0:Y:S08]  /*0360*/  LDC.64 R6, c[0x0][0x398] ;  /* 0x0000e600ff067b82 */ /* 0x001e300000000a00 */
[----:B-1----:R-:W1:Y:S08]  /*0370*/  LDC.64 R10, c[0x0][0x380] ;  /* 0x0000e000ff0a7b82 */ /* 0x002e700000000a00 */
[----:B--2-4-:R-:W2:Y:S01]  /*0380*/  LDC.64 R8, c[0x0][0x388] ;  /* 0x0000e200ff087b82 */ /* 0x014ea20000000a00 */
[----:B0-----:R-:W-:-:S02]  /*0390*/  IMAD R12, R6, UR4, R17 ;  /* 0x00000004060c7c24 */ /* 0x001fc4000f8e0211 */
[----:B------:R-:W-:Y:S02]  /*03a0*/  IMAD R13, R6, UR4, R23 ;  /* 0x00000004060d7c24 */ /* 0x000fe4000f8e0217 */
[----:B------:R-:W-:Y:S02]  /*03b0*/  IMAD R15, R12, R7, R22 ;  /* 0x000000070c0f7224 */ /* 0x000fe400078e0216 */
[----:B-1----:R-:W-:-:S06]  /*03c0*/  IMAD.WIDE R10, R13, 0x4, R10 ;  /* 0x000000040d0a7825 */ /* 0x002fcc00078e020a */
[----:B---3--:R-:W3:Y:S01]  /*03d0*/  LDG.E R10, desc[UR8][R10.64] ;  /* 0x000000080a0a7981 */ /* 0x008ee2000c1e1900 */
[----:B--2---:R-:W-:-:S06]  /*03e0*/  IMAD.WIDE R8, R15, 0x4, R8 ;  /* 0x000000040f087825 */ /* 0x004fcc00078e0208 */
[----:B------:R-:W2:Y:S01]  /*03f0*/  LDG.E R8, desc[UR8][R8.64] ;  /* 0x0000000808087981 */ /* 0x000ea2000c1e1900 */
[----:B------:R-:W-:Y:S01]  /*0400*/  ISETP.GE.AND P1, PT, R6, 0x1, PT ;  /* 0x000000010600780c */ /* 0x000fe20003f26270 */
[----:B------:R-:W-:-:S06]  /*0410*/  UIADD3 UR4, UPT, UPT, UR4, 0x1, URZ ;  /* 0x0000000104047890 */ /* 0x000fcc000fffe0ff */
[----:B------:R-:W-:Y:S01]  /*0420*/  ISETP.NE.AND P0, PT, R5, UR4, PT ;  /* 0x0000000405007c0c */ /* 0x000fe2000bf05270 */
[----:B---3--:R-:W0:Y:S08]  /*0430*/  I2F.F64 R12, R10 ;  /* 0x0000000a000c7312 */ /* 0x008e300000201c00 */
[----:B--2---:R-:W1:Y:S01]  /*0440*/  I2F.F64 R14, R8 ;  /* 0x00000008000e7312 */ /* 0x004e620000201c00 */
[----:B0-----:R0:W-:Y:S04]  /*0450*/  STS.64 [R19], R12 ;  /* 0x0000000c13007388 */ /* 0x0011e80000000a00 */
[----:B-1----:R0:W-:Y:S01]  /*0460*/  STS.64 [R18], R14 ;  /* 0x0000000e12007388 */ /* 0x0021e20000000a00 */
[----:B------:R-:W-:Y:S06]  /*0470*/  BAR.SYNC.DEFER_BLOCKING 0x0 ;  /* 0x0000000000007b1d */ /* 0x000fec0000010000 */
[----:B------:R-:W-:Y:S05]  /*0480*/  @!P1 BRA `(.L_x_1) ;  /* 0x00000004009c9947 */ /* 0x000fea0003800000 */
[----:B------:R-:W-:Y:S01]  /*0490*/  ISETP.GE.U32.AND P1, PT, R6, 0x8, PT ;  /* 0x000000080600780c */ /* 0x000fe20003f26070 */
[----:B------:R-:W-:-:S12]  /*04a0*/  HFMA2 R25, -RZ, RZ, 0, 0 ;  /* 0x00000000ff197431 */ /* 0x000fd800000001ff */
[----:B------:R-:W-:Y:S05]  /*04b0*/  @!P1 BRA `(.L_x_2) ;  /* 0x0000000000c49947 */ /* 0x000fea0003800000 */
[----:B------:R-:W1:Y:S01]  /*04c0*/  S2UR UR6, SR_CgaCtaId ;  /* 0x00000000000679c3 */ /* 0x000e620000008800 */
[----:B------:R-:W-:Y:S01]  /*04d0*/  UMOV UR5, 0x400 ;  /* 0x0000040000057882 */ /* 0x000fe20000000000 */
[----:B------:R-:W-:Y:S02]  /*04e0*/  IMAD.MOV.U32 R28, RZ, RZ, R16 ;  /* 0x000000ffff1c7224 */ /* 0x000fe400078e0010 */
[----:B------:R-:W-:Y:S01]  /*04f0*/  IMAD.MOV.U32 R29, RZ, RZ, R0 ;  /* 0x000000ffff1d7224 */ /* 0x000fe200078e0000 */
[----:B-1----:R-:W-:-:S06]  /*0500*/  ULEA UR5, UR6, UR5, 0x18 ;  /* 0x0000000506057291 */ /* 0x002fcc000f8ec0ff */
[----:B------:R-:W-:-:S04]  /*0510*/  LEA R21, R17, UR5, 0x7 ;  /* 0x0000000511157c11 */ /* 0x000fc8000f8e38ff */
[----:B------:R-:W-:-:S07]  /*0520*/  IADD3 R25, PT, PT, R21, 0x20, RZ ;  /* 0x0000002015197810 */ /* 0x000fce0007ffe0ff */
.L_x_3:
[----:B------:R-:W-:Y:S01]  /*0530*/  LDS.64 R10, [R28+-0x200] ;  /* 0xfffe00001c0a7984 */ /* 0x000fe20000000a00 */
[----:B-12---:R-:W1:Y:S01]  /*0540*/  I2F.F64 R8, R32 ;  /* 0x0000002000087312 */ /* 0x006e620000201c00 */
[----:B------:R-:W-:Y:S02]  /*0550*/  VIADD R29, R29, 0x8 ;  /* 0x000000081d1d7836 */ /* 0x000fe40000000000 */
[----:B0-----:R-:W1:Y:S03]  /*0560*/  LDS.128 R12, [R25+-0x20] ;  /* 0xffffe000190c7984 */ /* 0x001e660000000c00 */
[----:B------:R-:W-:Y:S01]  /*0570*/  ISETP.NE.AND P1, PT, R29, RZ, PT ;  /* 0x000000ff1d00720c */ /* 0x000fe20003f25270 */
[----:B------:R-:W0:Y:S01]  /*0580*/  LDS.64 R26, [R28+-0x180] ;  /* 0xfffe80001c1a7984 */ /* 0x000e220000000a00 */
[----:B-1----:R-:W-:-:S03]  /*0590*/  DFMA R8, R12, R10, R8 ;  /* 0x0000000a0c08722b */ /* 0x002fc60000000008 */
[----:B------:R-:W-:Y:S03]  /*05a0*/  LDS.64 R12, [R28+-0x100] ;  /* 0xffff00001c0c7984 */ /* 0x000fe60000000a00 */
[----:B------:R1:W2:Y:S04]  /*05b0*/  F2I.F64.TRUNC R33, R8 ;  /* 0x0000000800217311 */ /* 0x0002a8000030d100 */
[----:B-1----:R-:W1:Y:S04]  /*05c0*/  LDS.128 R8, [R25+-0x10] ;  /* 0xfffff00019087984 */ /* 0x002e680000000c00 */
[----:B--2---:R-:W0:Y:S02]  /*05d0*/  I2F.F64 R30, R33 ;  /* 0x00000021001e7312 */ /* 0x004e240000201c00 */
[----:B0-----:R-:W-:Y:S01]  /*05e0*/  DFMA R34, R26, R14, R30 ;  /* 0x0000000e1a22722b */ /* 0x001fe2000000001e */
[----:B------:R-:W0:Y:S09]  /*05f0*/  LDS.64 R26, [R28+-0x80] ;  /* 0xffff80001c1a7984 */ /* 0x000e320000000a00 */
[----:B------:R-:W2:Y:S08]  /*0600*/  F2I.F64.TRUNC R34, R34 ;  /* 0x0000002200227311 */ /* 0x000eb0000030d100 */
[----:B--2---:R-:W1:Y:S02]  /*0610*/  I2F.F64 R14, R34 ;  /* 0x00000022000e7312 */ /* 0x004e640000201c00 */
[----:B-1----:R-:W-:Y:S01]  /*0620*/  DFMA R36, R8, R12, R14 ;  /* 0x0000000c0824722b */ /* 0x002fe2000000000e */
[----:B------:R-:W-:Y:S04]  /*0630*/  LDS.64 R8, [R28] ;  /* 0x000000001c087984 */ /* 0x000fe80000000a00 */
[----:B------:R-:W1:Y:S05]  /*0640*/  LDS.128 R12, [R25] ;  /* 0x00000000190c7984 */ /* 0x000e6a0000000c00 */
[----:B------:R-:W2:Y:S08]  /*0650*/  F2I.F64.TRUNC R36, R36 ;  /* 0x0000002400247311 */ /* 0x000eb0000030d100 */
[----:B--2---:R-:W0:Y:S02]  /*0660*/  I2F.F64 R30, R36 ;  /* 0x00000024001e7312 */ /* 0x004e240000201c00 */
[----:B0-----:R-:W-:Y:S01]  /*0670*/  DFMA R32, R26, R10, R30 ;  /* 0x0000000a1a20722b */ /* 0x001fe2000000001e */
[----:B------:R-:W0:Y:S09]  /*0680*/  LDS.64 R26, [R28+0x80] ;  /* 0x000080001c1a7984 */ /* 0x000e320000000a00 */
[----:B------:R-:W2:Y:S08]  /*0690*/  F2I.F64.TRUNC R32, R32 ;  /* 0x0000002000207311 */ /* 0x000eb0000030d100 */
[----:B--2---:R-:W1:Y:S02]  /*06a0*/  I2F.F64 R10, R32 ;  /* 0x00000020000a7312 */ /* 0x004e640000201c00 */
[----:B-1----:R-:W-:Y:S01]  /*06b0*/  DFMA R34, R12, R8, R10 ;  /* 0x000000080c22722b */ /* 0x002fe2000000000a */
[----:B------:R-:W-:Y:S04]  /*06c0*/  LDS.64 R12, [R28+0x100] ;  /* 0x000100001c0c7984 */ /* 0x000fe80000000a00 */
[----:B------:R1:W2:Y:S05]  /*06d0*/  LDS.128 R8, [R25+0x10] ;  /* 0x0000100019087984 */ /* 0x0002aa0000000c00 */
[----:B------:R-:W3:Y:S01]  /*06e0*/  F2I.F64.TRUNC R34, R34 ;  /* 0x0000002200227311 */ /* 0x000ee2000030d100 */
[----:B-1----:R-:W-:-:S07]  /*06f0*/  VIADD R25, R25, 0x40 ;  /* 0x0000004019197836 */ /* 0x002fce0000000000 */
[----:B---3--:R-:W0:Y:S02]  /*0700*/  I2F.F64 R30, R34 ;  /* 0x00000022001e7312 */ /* 0x008e240000201c00 */
[----:B0-----:R-:W-:Y:S01]  /*0710*/  DFMA R30, R26, R14, R30 ;  /* 0x0000000e1a1e722b */ /* 0x001fe2000000001e */
[----:B------:R0:W1:Y:S05]  /*0720*/  LDS.64 R14, [R28+0x180] ;  /* 0x000180001c0e7984 */ /* 0x00006a0000000a00 */
[----:B------:R-:W3:Y:S01]  /*0730*/  F2I.F64.TRUNC R26, R30 ;  /* 0x0000001e001a7311 */ /* 0x000ee2000030d100 */
[----:B0-----:R-:W-:-:S07]  /*0740*/  IADD3 R28, PT, PT, R28, 0x400, RZ ;  /* 0x000004001c1c7810 */ /* 0x001fce0007ffe0ff */
[----:B---3--:R-:W2:Y:S02]  /*0750*/  I2F.F64 R26, R26 ;  /* 0x0000001a001a7312 */ /* 0x008ea40000201c00 */
[----:B--2---:R-:W-:-:S10]  /*0760*/  DFMA R12, R8, R12, R26 ;  /* 0x0000000c080c722b */ /* 0x004fd4000000001a */
[----:B------:R-:W0:Y:S08]  /*0770*/  F2I.F64.TRUNC R12, R12 ;  /* 0x0000000c000c7311 */ /* 0x000e30000030d100 */
[----:B0-----:R-:W1:Y:S02]  /*0780*/  I2F.F64 R8, R12 ;  /* 0x0000000c00087312 */ /* 0x001e640000201c00 */
[----:B-1----:R-:W-:-:S06]  /*0790*/  DFMA R8, R14, R10, R8 ;  /* 0x0000000a0e08722b */ /* 0x002fcc0000000008 */
[----:B------:R1:W2:Y:S01]  /*07a0*/  F2I.F64.TRUNC R32, R8 ;  /* 0x0000000800207311 */ /* 0x0002a2000030d100 */
[----:B------:R-:W-:Y:S05]  /*07b0*/  @P1 BRA `(.L_x_3) ;  /* 0xfffffffc005c1947 */ /* 0x000fea000383ffff */
[----:B------:R-:W-:-:S07]  /*07c0*/  IMAD.MOV.U32 R25, RZ, RZ, R2 ;  /* 0x000000ffff197224 */ /* 0x000fce00078e0002 */
.L_x_2:
[----:B------:R-:W-:-:S13]  /*07d0*/  ISETP.NE.AND P1, PT, R4, RZ, PT ;  /* 0x000000ff0400720c */ /* 0x000fda0003f25270 */
[----:B------:R-:W-:Y:S05]  /*07e0*/  @!P1 BRA `(.L_x_1) ;  /* 0x0000000000c49947 */ /* 0x000fea0003800000 */
[----:B-1----:R-:W-:Y:S02]  /*07f0*/  IADD3 R8, PT, PT, R4, -0x1, RZ ;  /* 0xffffffff04087810 */ /* 0x002fe40007ffe0ff */
[----:B------:R-:W-:Y:S02]  /*0800*/  ISETP.NE.AND P2, PT, R3, RZ, PT ;  /* 0x000000ff0300720c */ /* 0x000fe40003f45270 */
[----:B------:R-:W-:-:S13]  /*0810*/  ISETP.GE.U32.AND P1, PT, R8, 0x3, PT ;  /* 0x000000030800780c */ /* 0x000fda0003f26070 */
[----:B------:R-:W-:Y:S05]  /*0820*/  @!P1 BRA `(.L_x_4) ;  /* 0x0000000000549947 */ /* 0x000fea0003800000 */
[C---:B------:R-:W-:Y:S01]  /*0830*/  IMAD R30, R25.reuse, 0x80, R20 ;  /* 0x00000080191e7824 */ /* 0x040fe200078e0214 */
[C---:B------:R-:W-:Y:S01]  /*0840*/  LEA R31, R25.reuse, R21, 0x3 ;  /* 0x00000015191f7211 */ /* 0x040fe200078e18ff */
[----:B--2---:R-:W1:Y:S01]  /*0850*/  I2F.F64 R32, R32 ;  /* 0x0000002000207312 */ /* 0x004e620000201c00 */
[----:B------:R-:W-:Y:S02]  /*0860*/  VIADD R25, R25, 0x4 ;  /* 0x0000000419197836 */ /* 0x000fe40000000000 */
[----:B0-----:R-:W-:Y:S04]  /*0870*/  LDS.64 R12, [R30] ;  /* 0x000000001e0c7984 */ /* 0x001fe80000000a00 */
[----:B------:R-:W1:Y:S04]  /*0880*/  LDS.128 R8, [R31] ;  /* 0x000000001f087984 */ /* 0x000e680000000c00 */
[----:B------:R-:W0:Y:S01]  /*0890*/  LDS.64 R26, [R30+0x80] ;  /* 0x000080001e1a7984 */ /* 0x000e220000000a00 */
[----:B-1----:R-:W-:-:S03]  /*08a0*/  DFMA R34, R8, R12, R32 ;  /* 0x0000000c0822722b */ /* 0x002fc60000000020 */
[----:B------:R-:W-:Y:S04]  /*08b0*/  LDS.64 R8, [R30+0x100] ;  /* 0x000100001e087984 */ /* 0x000fe80000000a00 */
[----:B------:R-:W1:Y:S03]  /*08c0*/  LDS.128 R12, [R31+0x10] ;  /* 0x000010001f0c7984 */ /* 0x000e660000000c00 */
[----:B------:R-:W2:Y:S08]  /*08d0*/  F2I.F64.TRUNC R34, R34 ;  /* 0x0000002200227311 */ /* 0x000eb0000030d100 */
[----:B--2---:R-:W0:Y:S02]  /*08e0*/  I2F.F64 R28, R34 ;  /* 0x00000022001c7312 */ /* 0x004e240000201c00 */
[----:B0-----:R-:W-:Y:S01]  /*08f0*/  DFMA R28, R26, R10, R28 ;  /* 0x0000000a1a1c722b */ /* 0x001fe2000000001c */
[----:B------:R-:W0:Y:S09]  /*0900*/  LDS.64 R26, [R30+0x180] ;  /* 0x000180001e1a7984 */ /* 0x000e320000000a00 */
[----:B------:R-:W2:Y:S08]  /*0910*/  F2I.F64.TRUNC R28, R28 ;  /* 0x0000001c001c7311 */ /* 0x000eb0000030d100 */
[----:B--2---:R-:W1:Y:S02]  /*0920*/  I2F.F64 R10, R28 ;  /* 0x0000001c000a7312 */ /* 0x004e640000201c00 */
[----:B-1----:R-:W-:-:S10]  /*0930*/  DFMA R10, R12, R8, R10 ;  /* 0x000000080c0a722b */ /* 0x002fd4000000000a */
[----:B------:R-:W1:Y:S08]  /*0940*/  F2I.F64.TRUNC R10, R10 ;  /* 0x0000000a000a7311 */ /* 0x000e70000030d100 */
[----:B-1----:R-:W0:Y:S02]  /*0950*/  I2F.F64 R8, R10 ;  /* 0x0000000a00087312 */ /* 0x002e240000201c00 */
[----:B0-----:R-:W-:-:S06]  /*0960*/  DFMA R8, R26, R14, R8 ;  /* 0x0000000e1a08722b */ /* 0x001fcc0000000008 */
[----:B------:R1:W3:Y:S05]  /*0970*/  F2I.F64.TRUNC R32, R8 ;  /* 0x0000000800207311 */ /* 0x0002ea000030d100 */
.L_x_4:
[----:B------:R-:W-:Y:S05]  /*0980*/  @!P2 BRA `(.L_x_1) ;  /* 0x00000000005ca947 */ /* 0x000fea0003800000 */
[----:B------:R-:W-:Y:S02]  /*0990*/  ISETP.NE.AND P1, PT, R3, 0x1, PT ;  /* 0x000000010300780c */ /* 0x000fe40003f25270 */
[----:B------:R-:W-:-:S11]  /*09a0*/  LOP3.LUT P2, RZ, R6, 0x1, RZ, 0xc0, !PT ;  /* 0x0000000106ff7812 */ /* 0x000fd6000784c0ff */
[----:B------:R-:W-:Y:S05]  /*09b0*/  @!P1 BRA `(.L_x_5) ;  /* 0x0000000000309947 */ /* 0x000fea0003800000 */
[C---:B------:R-:W-:Y:S01]  /*09c0*/  IMAD R10, R25.reuse, 0x8, R21 ;  /* 0x00000008190a7824 */ /* 0x040fe200078e0215 */
[C---:B------:R-:W-:Y:S01]  /*09d0*/  LEA R6, R25.reuse, R20, 0x7 ;  /* 0x0000001419067211 */ /* 0x040fe200078e38ff */
[----:B0-23--:R-:W0:Y:S01]  /*09e0*/  I2F.F64 R14, R32 ;  /* 0x00000020000e7312 */ /* 0x00de220000201c00 */
[----:B------:R-:W-:-:S03]  /*09f0*/  IADD3 R25, PT, PT, R25, 0x2, RZ ;  /* 0x0000000219197810 */ /* 0x000fc60007ffe0ff */
[----:B------:R-:W-:Y:S04]  /*0a00*/  LDS.64 R26, [R6] ;  /* 0x00000000061a7984 */ /* 0x000fe80000000a00 */
[----:B-1----:R-:W0:Y:S04]  /*0a10*/  LDS.128 R8, [R10] ;  /* 0x000000000a087984 */ /* 0x002e280000000c00 */
[----:B------:R-:W1:Y:S01]  /*0a20*/  LDS.64 R12, [R6+0x80] ;  /* 0x00008000060c7984 */ /* 0x000e620000000a00 */
[----:B0-----:R-:W-:-:S10]  /*0a30*/  DFMA R14, R8, R26, R14 ;  /* 0x0000001a080e722b */ /* 0x001fd4000000000e */
[----:B------:R-:W0:Y:S08]  /*0a40*/  F2I.F64.TRUNC R14, R14 ;  /* 0x0000000e000e7311 */ /* 0x000e30000030d100 */
[----:B0-----:R-:W1:Y:S02]  /*0a50*/  I2F.F64 R8, R14 ;  /* 0x0000000e00087312 */ /* 0x001e640000201c00 */
[----:B-1----:R-:W-:-:S06]  /*0a60*/  DFMA R8, R12, R10, R8 ;  /* 0x0000000a0c08722b */ /* 0x002fcc0000000008 */
[----:B------:R4:W0:Y:S05]  /*0a70*/  F2I.F64.TRUNC R32, R8 ;  /* 0x0000000800207311 */ /* 0x00082a000030d100 */
.L_x_5:
[----:B------:R-:W-:Y:S05]  /*0a80*/  @!P2 BRA `(.L_x_1) ;  /* 0x00000000001ca947 */ /* 0x000fea0003800000 */
[C---:B------:R-:W-:Y:S01]  /*0a90*/  LEA R10, R25.reuse, R20, 0x7 ;  /* 0x00000014190a7211 */ /* 0x040fe200078e38ff */
[----:B------:R-:W-:Y:S01]  /*0aa0*/  IMAD R6, R25, 0x8, R21 ;  /* 0x0000000819067824 */ /* 0x000fe200078e0215 */
[----:B0-23--:R-:W0:Y:S04]  /*0ab0*/  I2F.F64 R32, R32 ;  /* 0x0000002000207312 */ /* 0x00de280000201c00 */
[----:B-1--4-:R-:W-:Y:S04]  /*0ac0*/  LDS.64 R8, [R6] ;  /* 0x0000000006087984 */ /* 0x012fe80000000a00 */
[----:B------:R-:W0:Y:S02]  /*0ad0*/  LDS.64 R10, [R10] ;  /* 0x000000000a0a7984 */ /* 0x000e240000000a00 */
[----:B0-----:R-:W-:-:S06]  /*0ae0*/  DFMA R8, R8, R10, R32 ;  /* 0x0000000a0808722b */ /* 0x001fcc0000000020 */
[----:B------:R0:W1:Y:S05]  /*0af0*/  F2I.F64.TRUNC R32, R8 ;  /* 0x0000000800207311 */ /* 0x00006a000030d100 */
.L_x_1:
[----:B------:R-:W-:Y:S06]  /*0b00*/  BAR.SYNC.DEFER_BLOCKING 0x0 ;  /* 0x0000000000007b1d */ /* 0x000fec0000010000 */
[----:B------:R-:W-:Y:S05]  /*0b10*/  @P0 BRA `(.L_x_6) ;  /* 0xfffffff800100947 */ /* 0x000fea000383ffff */
.L_x_0:
[----:B------:R-:W5:Y:S01]  /*0b20*/  LDC.64 R2, c[0x0][0x390] ;  /* 0x0000e400ff027b82 */ /* 0x000f620000000a00 */
[----:B------:R-:W-:-:S04]  /*0b30*/  IMAD R7, R24, R7, R22 ;  /* 0x0000000718077224 */ /* 0x000fc800078e0216 */
[----:B-----5:R-:W-:-:S05]  /*0b40*/  IMAD.WIDE R2, R7, 0x4, R2 ;  /* 0x0000000407027825 */ /* 0x020fca00078e0202 */
[----:B0123--:R-:W-:Y:S01]  /*0b50*/  STG.E desc[UR8][R2.64], R32 ;  /* 0x0000002002007986 */ /* 0x00ffe2000c101908 */
[----:B------:R-:W-:Y:S05]  /*0b60*/  EXIT ;  /* 0x000000000000794d */ /* 0x000fea0003800000 */
.L_x_7:
[----:B------:R-:W-:-:S00]  /*0b70*/  BRA `(.L_x_7) ;  /* 0xfffffffc00fc7947 */ /* 0x000fc0000383ffff */
[----:B------:R-:W-:-:S00]  /*0b80*/  NOP ;  /* 0x0000000000007918 */ /* 0x000fc00000000000 */
[----:B------:R-:W-:-:S00]  /*0b90*/  NOP ;  /* 0x0000000000007918 */ /* 0x000fc00000000000 */
[----:B------:R-:W-:-:S00]  /*0ba0*/  NOP ;  /* 0x0000000000007918 */ /* 0x000fc00000000000 */
[----:B------:R-:W-:-:S00]  /*0bb0*/  NOP ;  /* 0x0000000000007918 */ /* 0x000fc00000000000 */
[----:B------:R-:W-:-:S00]  /*0bc0*/  NOP ;  /* 0x0000000000007918 */ /* 0x000fc00000000000 */
[----:B------:R-:W-:-:S00]  /*0bd0*/  NOP ;  /* 0x0000000000007918 */ /* 0x000fc00000000000 */
[----:B------:R-:W-:-:S00]  /*0be0*/  NOP ;  /* 0x0000000000007918 */ /* 0x000fc00000000000 */
[----:B------:R-:W-:-:S00]  /*0bf0*/  NOP ;  /* 0x0000000000007918 */ /* 0x000fc00000000000 */
.L_x_13:


//--------------------- .text._Z15MatrixMulKernelPiS_S_i --------------------------
	.section	.text._Z15MatrixMulKernelPiS_S_i,"ax",@progbits
	.align	128
        .global         _Z15MatrixMulKernelPiS_S_i
        .type           _Z15MatrixMulKernelPiS_S_i,@function
        .size           _Z15MatrixMulKernelPiS_S_i,(.L_x_14 - _Z15MatrixMulKernelPiS_S_i)
        .other          _Z15MatrixMulKernelPiS_S_i,@"STO_CUDA_ENTRY STV_DEFAULT"
_Z15MatrixMulKernelPiS_S_i:
.text._Z15MatrixMulKernelPiS_S_i:
[----:B------:R-:W-:Y:S01]  /*0000*/  LDC R1, c[0x0][0x37c] ;  /* 0x0000df00ff017b82 */ /* 0x000fe20000000800 */
[----:B------:R-:W0:Y:S07]  /*0010*/  S2R R3, SR_TID.X ;  /* 0x0000000000037919 */ /* 0x000e2e0000002100 */
[----:B------:R-:W1:Y:S01]  /*0020*/  S2UR UR4, SR_CTAID.Y ;  /* 0x00000000000479c3 */ /* 0x000e620000002600 */
[----:B------:R-:W2:Y:S07]  /*0030*/  S2R R9, SR_TID.Y ;  /* 0x0000000000097919 */ /* 0x000eae0000002200 */
[----:B------:R-:W0:Y:S08]  /*0040*/  S2UR UR6, SR_CTAID.X ;  /* 0x00000000000679c3 */ /* 0x000e300000002500 */
[----:B------:R-:W0:Y:S01]  /*0050*/  LDC R4, c[0x0][0x360] ;  /* 0x0000d800ff047b82 */ /* 0x000e220000000800 */
[----:B------:R-:W1:Y:S07]  /*0060*/  LDCU UR5, c[0x0][0x364] ;  /* 0x00006c80ff0577ac */ /* 0x000e6e0008000800 */
[----:B------:R-:W3:Y:S01]  /*0070*/  LDC R0, c[0x0][0x398] ;  /* 0x0000e600ff007b82 */ /* 0x000ee20000000800 */
[----:B-1----:R-:W-:Y:S01]  /*0080*/  UIMAD UR4, UR4, UR5, URZ ;  /* 0x00000005040472a4 */ /* 0x002fe2000f8e02ff */
[----:B0-----:R-:W-:-:S05]  /*0090*/  IMAD R4, R4, UR6, R3 ;  /* 0x0000000604047c24 */ /* 0x001fca000f8e0203 */
[----:B--2---:R-:W-:-:S04]  /*00a0*/  IADD3 R3, PT, PT, R9, UR4, RZ ;  /* 0x0000000409037c10 */ /* 0x004fc8000fffe0ff */
[----:B------:R-:W-:-:S04]  /*00b0*/  VIMNMX R5, PT, PT, R4, R3, !PT ;  /* 0x0000000304057248 */ /* 0x000fc80007fe0100 */
[----:B---3--:R-:W-:-:S13]  /*00c0*/  ISETP.GE.AND P0, PT, R5, R0, PT ;  /* 0x000000000500720c */ /* 0x008fda0003f06270 */
[----:B------:R-:W-:Y:S05]  /*00d0*/  @P0 EXIT ;  /* 0x000000000000094d */ /* 0x000fea0003800000 */
[C---:B------:R-:W-:Y:S01]  /*00e0*/  ISETP.GE.U32.AND P1, PT, R0.reuse, 0x8, PT ;  /* 0x000000080000780c */ /* 0x040fe20003f26070 */
[----:B------:R-:W0:Y:S01]  /*00f0*/  LDCU.64 UR8, c[0x0][0x358] ;  /* 0x00006b00ff0877ac */ /* 0x000e220008000a00 */
[----:B------:R-:W-:Y:S01]  /*0100*/  LOP3.LUT R2, R0, 0x7, RZ, 0xc0, !PT ;  /* 0x0000000700027812 */ /* 0x000fe200078ec0ff */
[----:B------:R-:W-:Y:S02]  /*0110*/  HFMA2 R5, -RZ, RZ, 0, 0 ;  /* 0x00000000ff057431 */ /* 0x000fe400000001ff */
[----:B------:R-:W-:Y:S01]  /*0120*/  IMAD R4, R4, R0, RZ ;  /* 0x0000000004047224 */ /* 0x000fe200078e02ff */
[----:B------:R-:W-:Y:S02]  /*0130*/  MOV R10, RZ ;  /* 0x000000ff000a7202 */ /* 0x000fe40000000f00 */
[----:B------:R-:W-:-:S05]  /*0140*/  ISETP.NE.AND P0, PT, R2, RZ, PT ;  /* 0x000000ff0200720c */ /* 0x000fca0003f05270 */
[----:B------:R-:W-:Y:S08]  /*0150*/  @!P1 BRA `(.L_x_8) ;  /* 0x0000000000fc9947 */ /* 0x000ff00003800000 */
[----:B------:R-:W1:Y:S01]  /*0160*/  LDCU.64 UR6, c[0x0][0x380] ;  /* 0x00007000ff0677ac */ /* 0x000e620008000a00 */
[C---:B------:R-:W-:Y:S01]  /*0170*/  LOP3.LUT R5, R0.reuse, 0x7ffffff8, RZ, 0xc0, !PT ;  /* 0x7ffffff800057812 */ /* 0x040fe200078ec0ff */
[C-C-:B------:R-:W-:Y:S01]  /*0180*/  IMAD R11, R0.reuse, 0x3, R3.reuse ;  /* 0x00000003000b7824 */ /* 0x140fe200078e0203 */
[CC--:B------:R-:W-:Y:S01]  /*0190*/  LEA R7, R0.reuse, R3.reuse, 0x1 ;  /* 0x0000000300077211 */ /* 0x0c0fe200078e08ff */
[C-C-:B------:R-:W-:Y:S01]  /*01a0*/  IMAD R15, R0.reuse, 0x5, R3.reuse ;  /* 0x00000005000f7824 */ /* 0x140fe200078e0203 */
[CC--:B------:R-:W-:Y:S01]  /*01b0*/  LEA R13, R0.reuse, R3.reuse, 0x2 ;  /* 0x00000003000d7211 */ /* 0x0c0fe200078e10ff */
[C-C-:B------:R-:W-:Y:S01]  /*01c0*/  IMAD R17, R0.reuse, 0x6, R3.reuse ;  /* 0x0000000600117824 */ /* 0x140fe200078e0203 */
[----:B------:R-:W-:Y:S01]  /*01d0*/  MOV R10, RZ ;  /* 0x000000ff000a7202 */ /* 0x000fe20000000f00 */
[----:B------:R-:W-:Y:S01]  /*01e0*/  IMAD R25, R0, 0x7, R3 ;  /* 0x0000000700197824 */ /* 0x000fe200078e0203 */
[----:B------:R-:W-:Y:S02]  /*01f0*/  MOV R8, R4 ;  /* 0x0000000400087202 */ /* 0x000fe40000000f00 */
[----:B------:R-:W-:-:S02]  /*0200*/  MOV R29, R3 ;  /* 0x00000003001d7202 */ /* 0x000fc40000000f00 */
[----:B------:R-:W-:Y:S02]  /*0210*/  IADD3 R6, PT, PT, -R5, RZ, RZ ;  /* 0x000000ff05067210 */ /* 0x000fe40007ffe1ff */
[----:B------:R-:W-:Y:S01]  /*0220*/  IADD3 R9, PT, PT, R0, UR4, R9 ;  /* 0x0000000400097c10 */ /* 0x000fe2000fffe009 */
[----:B-1----:R-:W-:-:S04]  /*0230*/  UIADD3 UR5, UP0, UPT, UR6, 0x10, URZ ;  /* 0x0000001006057890 */ /* 0x002fc8000ff1e0ff */
[----:B------:R-:W-:-:S12]  /*0240*/  UIADD3.X UR4, UPT, UPT, URZ, UR7, URZ, UP0, !UPT ;  /* 0x00000007ff047290 */ /* 0x000fd800087fe4ff */
.L_x_9:
[----:B------:R-:W1:Y:S01]  /*0250*/  LDC.64 R18, c[0x0][0x388] ;  /* 0x0000e200ff127b82 */ /* 0x000e620000000a00 */
[----:B------:R-:W-:Y:S02]  /*0260*/  MOV R20, UR5 ;  /* 0x0000000500147c02 */ /* 0x000fe40008000f00 */
[----:B------:R-:W-:-:S03]  /*0270*/  MOV R21, UR4 ;  /* 0x0000000400157c02 */ /* 0x000fc60008000f00 */
[----:B------:R-:W-:-:S05]  /*0280*/  IMAD.WIDE R20, R8, 0x4, R20 ;  /* 0x0000000408147825 */ /* 0x000fca00078e0214 */
[----:B0-----:R-:W2:Y:S04]  /*0290*/  LDG.E R12, desc[UR8][R20.64+-0x10] ;  /* 0xfffff008140c7981 */ /* 0x001ea8000c1e1900 */
[----:B------:R-:W3:Y:S04]  /*02a0*/  LDG.E R14, desc[UR8][R20.64+-0xc] ;  /* 0xfffff408140e7981 */ /* 0x000ee8000c1e1900 */
[----:B------:R-:W4:Y:S01]  /*02b0*/  LDG.E R28, desc[UR8][R20.64+-0x8] ;  /* 0xfffff808141c7981 */ /* 0x000f22000c1e1900 */
[----:B-1----:R-:W-:-:S03]  /*02c0*/  IMAD.WIDE.U32 R22, R29, 0x4, R18 ;  /* 0x000000041d167825 */ /* 0x002fc600078e0012 */
[----:B------:R-:W5:Y:S04]  /*02d0*/  LDG.E R16, desc[UR8][R20.64+-0x4] ;  /* 0xfffffc0814107981 */ /* 0x000f68000c1e1900 */
[----:B------:R-:W2:Y:S01]  /*02e0*/  LDG.E R23, desc[UR8][R22.64] ;  /* 0x0000000816177981 */ /* 0x000ea2000c1e1900 */
[----:B------:R-:W-:-:S04]  /*02f0*/  IMAD.WIDE.U32 R26, R9, 0x4, R18 ;  /* 0x00000004091a7825 */ /* 0x000fc800078e0012 */
[----:B--2---:R-:W-:Y:S02]  /*0300*/  IMAD R10, R12, R23, R10 ;  /* 0x000000170c0a7224 */ /* 0x004fe400078e020a */
[--C-:B------:R-:W-:Y:S01]  /*0310*/  IMAD.WIDE.U32 R22, R7, 0x4, R18.reuse ;  /* 0x0000000407167825 */ /* 0x100fe200078e0012 */
[----:B------:R0:W3:Y:S05]  /*0320*/  LDG.E R12, desc[UR8][R26.64] ;  /* 0x000000081a0c7981 */ /* 0x0000ea000c1e1900 */
[----:B------:R-:W4:Y:S01]  /*0330*/  LDG.E R23, desc[UR8][R22.64] ;  /* 0x0000000816177981 */ /* 0x000f22000c1e1900 */
[----:B0-----:R-:W-:-:S05]  /*0340*/  IMAD.WIDE.U32 R26, R11, 0x4, R18 ;  /* 0x000000040b1a7825 */ /* 0x001fca00078e0012 */
[----:B------:R0:W5:Y:S02]  /*0350*/  LDG.E R24, desc[UR8][R26.64] ;  /* 0x000000081a187981 */ /* 0x000164000c1e1900 */
[----:B0-----:R-:W-:-:S04]  /*0360*/  IMAD.WIDE.U32 R26, R13, 0x4, R18 ;  /* 0x000000040d1a7825 */ /* 0x001fc800078e0012 */
[----:B---3--:R-:W-:Y:S02]  /*0370*/  IMAD R10, R14, R12, R10 ;  /* 0x0000000c0e0a7224 */ /* 0x008fe400078e020a */
[----:B------:R-:W2:Y:S02]  /*0380*/  LDG.E R14, desc[UR8][R20.64+0x4] ;  /* 0x00000408140e7981 */ /* 0x000ea4000c1e1900 */
[----:B----4-:R-:W-:Y:S02]  /*0390*/  IMAD R10, R28, R23, R10 ;  /* 0x000000171c0a7224 */ /* 0x010fe400078e020a */
[----:B------:R-:W3:Y:S01]  /*03a0*/  LDG.E R12, desc[UR8][R20.64+0x8] ;  /* 0x00000808140c7981 */ /* 0x000ee2000c1e1900 */
[----:B------:R-:W-:-:S03]  /*03b0*/  IMAD.WIDE.U32 R22, R15, 0x4, R18 ;  /* 0x000000040f167825 */ /* 0x000fc600078e0012 */
[----:B------:R-:W4:Y:S04]  /*03c0*/  LDG.E R28, desc[UR8][R20.64+0xc] ;  /* 0x00000c08141c7981 */ /* 0x000f28000c1e1900 */
[----:B------:R-:W2:Y:S01]  /*03d0*/  LDG.E R23, desc[UR8][R22.64] ;  /* 0x0000000816177981 */ /* 0x000ea2000c1e1900 */
[----:B-----5:R-:W-:-:S03]  /*03e0*/  IMAD R10, R16, R24, R10 ;  /* 0x00000018100a7224 */ /* 0x020fc600078e020a */
[----:B------:R0:W5:Y:S04]  /*03f0*/  LDG.E R24, desc[UR8][R26.64] ;  /* 0x000000081a187981 */ /* 0x000168000c1e1900 */
[----:B------:R-:W5:Y:S01]  /*0400*/  LDG.E R16, desc[UR8][R20.64] ;  /* 0x0000000814107981 */ /* 0x000f62000c1e1900 */
[----:B0-----:R-:W-:-:S04]  /*0410*/  IMAD.WIDE.U32 R26, R17, 0x4, R18 ;  /* 0x00000004111a7825 */ /* 0x001fc800078e0012 */
[----:B------:R-:W-:Y:S02]  /*0420*/  IMAD.WIDE.U32 R18, R25, 0x4, R18 ;  /* 0x0000000419127825 */ /* 0x000fe400078e0012 */
[----:B------:R-:W3:Y:S04]  /*0430*/  LDG.E R27, desc[UR8][R26.64] ;  /* 0x000000081a1b7981 */ /* 0x000ee8000c1e1900 */
[----:B------:R-:W4:Y:S01]  /*0440*/  LDG.E R19, desc[UR8][R18.64] ;  /* 0x0000000812137981 */ /* 0x000f22000c1e1900 */
[----:B------:R-:W-:-:S04]  /*0450*/  IADD3 R6, PT, PT, R6, 0x8, RZ ;  /* 0x0000000806067810 */ /* 0x000fc80007ffe0ff */
[----:B------:R-:W-:Y:S02]  /*0460*/  ISETP.NE.AND P1, PT, R6, RZ, PT ;  /* 0x000000ff0600720c */ /* 0x000fe40003f25270 */
[C---:B------:R-:W-:Y:S02]  /*0470*/  LEA R9, R0.reuse, R9, 0x3 ;  /* 0x0000000900097211 */ /* 0x040fe400078e18ff */
[C---:B------:R-:W-:Y:S02]  /*0480*/  LEA R7, R0.reuse, R7, 0x3 ;  /* 0x0000000700077211 */ /* 0x040fe400078e18ff */
[C---:B------:R-:W-:Y:S02]  /*0490*/  LEA R11, R0.reuse, R11, 0x3 ;  /* 0x0000000b000b7211 */ /* 0x040fe400078e18ff */
[C---:B------:R-:W-:Y:S02]  /*04a0*/  LEA R13, R0.reuse, R13, 0x3 ;  /* 0x0000000d000d7211 */ /* 0x040fe400078e18ff */
[----:B------:R-:W-:-:S02]  /*04b0*/  LEA R15, R0, R15, 0x3 ;  /* 0x0000000f000f7211 */ /* 0x000fc400078e18ff */
[C---:B------:R-:W-:Y:S02]  /*04c0*/  LEA R17, R0.reuse, R17, 0x3 ;  /* 0x0000001100117211 */ /* 0x040fe400078e18ff */
[C---:B------:R-:W-:Y:S02]  /*04d0*/  LEA R25, R0.reuse, R25, 0x3 ;  /* 0x0000001900197211 */ /* 0x040fe400078e18ff */
[----:B------:R-:W-:Y:S02]  /*04e0*/  LEA R29, R0, R29, 0x3 ;  /* 0x0000001d001d7211 */ /* 0x000fe400078e18ff */
[----:B------:R-:W-:Y:S01]  /*04f0*/  IADD3 R8, PT, PT, R8, 0x8, RZ ;  /* 0x0000000808087810 */ /* 0x000fe20007ffe0ff */
[----:B-----5:R-:W-:-:S04]  /*0500*/  IMAD R10, R16, R24, R10 ;  /* 0x00000018100a7224 */ /* 0x020fc800078e020a */
[----:B--2---:R-:W-:-:S04]  /*0510*/  IMAD R10, R14, R23, R10 ;  /* 0x000000170e0a7224 */ /* 0x004fc800078e020a */
[----:B---3--:R-:W-:-:S04]  /*0520*/  IMAD R10, R12, R27, R10 ;  /* 0x0000001b0c0a7224 */ /* 0x008fc800078e020a */
[----:B----4-:R-:W-:Y:S01]  /*0530*/  IMAD R10, R28, R19, R10 ;  /* 0x000000131c0a7224 */ /* 0x010fe200078e020a */
[----:B------:R-:W-:Y:S06]  /*0540*/  @P1 BRA `(.L_x_9) ;  /* 0xfffffffc00401947 */ /* 0x000fec000383ffff */
.L_x_8:
[----:B------:R-:W-:Y:S05]  /*0550*/  @!P0 BRA `(.L_x_10) ;  /* 0x0000000000e48947 */ /* 0x000fea0003800000 */
[----:B------:R-:W-:Y:S02]  /*0560*/  ISETP.GE.U32.AND P0, PT, R2, 0x4, PT ;  /* 0x000000040200780c */ /* 0x000fe40003f06070 */
[----:B------:R-:W-:-:S04]  /*0570*/  LOP3.LUT R18, R0, 0x3, RZ, 0xc0, !PT ;  /* 0x0000000300127812 */ /* 0x000fc800078ec0ff */
[----:B------:R-:W-:-:S07]  /*0580*/  ISETP.NE.AND P1, PT, R18, RZ, PT ;  /* 0x000000ff1200720c */ /* 0x000fce0003f25270 */
[----:B------:R-:W-:Y:S06]  /*0590*/  @!P0 BRA `(.L_x_11) ;  /* 0x0000000000648947 */ /* 0x000fec0003800000 */
[----:B------:R-:W1:Y:S01]  /*05a0*/  LDC.64 R6, c[0x0][0x388] ;  /* 0x0000e200ff067b82 */ /* 0x000e620000000a00 */
[----:B------:R-:W-:Y:S01]  /*05b0*/  IMAD R17, R5, R0, R3 ;  /* 0x0000000005117224 */ /* 0x000fe200078e0203 */
[----:B------:R-:W-:-:S04]  /*05c0*/  IADD3 R11, PT, PT, R4, R5, RZ ;  /* 0x00000005040b7210 */ /* 0x000fc80007ffe0ff */
[-C--:B------:R-:W-:Y:S02]  /*05d0*/  IADD3 R15, PT, PT, R17, R0.reuse, RZ ;  /* 0x00000000110f7210 */ /* 0x080fe40007ffe0ff */
[----:B------:R-:W2:Y:S02]  /*05e0*/  LDC.64 R8, c[0x0][0x380] ;  /* 0x0000e000ff087b82 */ /* 0x000ea40000000a00 */
[----:B------:R-:W-:Y:S01]  /*05f0*/  IADD3 R19, PT, PT, R15, R0, RZ ;  /* 0x000000000f137210 */ /* 0x000fe20007ffe0ff */
[----:B-1----:R-:W-:-:S04]  /*0600*/  IMAD.WIDE.U32 R16, R17, 0x4, R6 ;  /* 0x0000000411107825 */ /* 0x002fc800078e0006 */
[----:B------:R-:W-:Y:S02]  /*0610*/  IMAD.WIDE.U32 R14, R15, 0x4, R6 ;  /* 0x000000040f0e7825 */ /* 0x000fe400078e0006 */
[----:B0-----:R-:W3:Y:S02]  /*0620*/  LDG.E R16, desc[UR8][R16.64] ;  /* 0x0000000810107981 */ /* 0x001ee4000c1e1900 */
[----:B--2---:R-:W-:Y:S02]  /*0630*/  IMAD.WIDE R8, R11, 0x4, R8 ;  /* 0x000000040b087825 */ /* 0x004fe400078e0208 */
[----:B------:R-:W2:Y:S02]  /*0640*/  LDG.E R14, desc[UR8][R14.64] ;  /* 0x000000080e0e7981 */ /* 0x000ea4000c1e1900 */
[C-C-:B------:R-:W-:Y:S01]  /*0650*/  IMAD.WIDE.U32 R12, R19.reuse, 0x4, R6.reuse ;  /* 0x00000004130c7825 */ /* 0x140fe200078e0006 */
[----:B------:R-:W-:Y:S01]  /*0660*/  IADD3 R19, PT, PT, R19, R0, RZ ;  /* 0x0000000013137210 */ /* 0x000fe20007ffe0ff */
[----:B------:R-:W3:Y:S04]  /*0670*/  LDG.E R11, desc[UR8][R8.64] ;  /* 0x00000008080b7981 */ /* 0x000ee8000c1e1900 */
[----:B------:R-:W2:Y:S01]  /*0680*/  LDG.E R2, desc[UR8][R8.64+0x4] ;  /* 0x0000040808027981 */ /* 0x000ea2000c1e1900 */
[----:B------:R-:W-:-:S03]  /*0690*/  IMAD.WIDE.U32 R6, R19, 0x4, R6 ;  /* 0x0000000413067825 */ /* 0x000fc600078e0006 */
[----:B------:R-:W4:Y:S04]  /*06a0*/  LDG.E R12, desc[UR8][R12.64] ;  /* 0x000000080c0c7981 */ /* 0x000f28000c1e1900 */
[----:B------:R-:W4:Y:S04]  /*06b0*/  LDG.E R19, desc[UR8][R8.64+0x8] ;  /* 0x0000080808137981 */ /* 0x000f28000c1e1900 */
[----:B------:R-:W5:Y:S04]  /*06c0*/  LDG.E R21, desc[UR8][R8.64+0xc] ;  /* 0x00000c0808157981 */ /* 0x000f68000c1e1900 */
[----:B------:R-:W5:Y:S01]  /*06d0*/  LDG.E R6, desc[UR8][R6.64] ;  /* 0x0000000806067981 */ /* 0x000f62000c1e1900 */
[----:B------:R-:W-:Y:S01]  /*06e0*/  IADD3 R5, PT, PT, R5, 0x4, RZ ;  /* 0x0000000405057810 */ /* 0x000fe20007ffe0ff */
[----:B---3--:R-:W-:-:S04]  /*06f0*/  IMAD R11, R11, R16, R10 ;  /* 0x000000100b0b7224 */ /* 0x008fc800078e020a */
[----:B--2---:R-:W-:-:S04]  /*0700*/  IMAD R2, R2, R14, R11 ;  /* 0x0000000e02027224 */ /* 0x004fc800078e020b */
[----:B----4-:R-:W-:-:S04]  /*0710*/  IMAD R2, R19, R12, R2 ;  /* 0x0000000c13027224 */ /* 0x010fc800078e0202 */
[----:B-----5:R-:W-:-:S07]  /*0720*/  IMAD R10, R21, R6, R2 ;  /* 0x00000006150a7224 */ /* 0x020fce00078e0202 */
.L_x_11:
[----:B------:R-:W-:Y:S05]  /*0730*/  @!P1 BRA `(.L_x_10) ;  /* 0x00000000006c9947 */ /* 0x000fea0003800000 */
[----:B------:R-:W1:Y:S01]  /*0740*/  LDC.64 R16, c[0x0][0x388] ;  /* 0x0000e200ff107b82 */ /* 0x000e620000000a00 */
[----:B------:R-:W-:Y:S02]  /*0750*/  ISETP.NE.AND P0, PT, R18, 0x1, PT ;  /* 0x000000011200780c */ /* 0x000fe40003f05270 */
[----:B------:R-:W-:-:S04]  /*0760*/  LOP3.LUT R2, R0, 0x1, RZ, 0xc0, !PT ;  /* 0x0000000100027812 */ /* 0x000fc800078ec0ff */
[----:B------:R-:W-:Y:S01]  /*0770*/  ISETP.NE.U32.AND P1, PT, R2, 0x1, PT ;  /* 0x000000010200780c */ /* 0x000fe20003f25070 */
[----:B------:R-:W2:Y:S06]  /*0780*/  LDC.64 R6, c[0x0][0x380] ;  /* 0x0000e000ff067b82 */ /* 0x000eac0000000a00 */
[C---:B------:R-:W-:Y:S01]  /*0790*/  @P0 IMAD R15, R5.reuse, R0, R3 ;  /* 0x00000000050f0224 */ /* 0x040fe200078e0203 */
[----:B------:R-:W-:Y:S01]  /*07a0*/  @P0 IADD3 R11, PT, PT, R4, R5, RZ ;  /* 0x00000005040b0210 */ /* 0x000fe20007ffe0ff */
[----:B------:R-:W3:Y:S01]  /*07b0*/  LDC.64 R12, c[0x0][0x380] ;  /* 0x0000e000ff0c7b82 */ /* 0x000ee20000000a00 */
[----:B------:R-:W-:-:S02]  /*07c0*/  @P0 IADD3 R5, PT, PT, R5, 0x2, RZ ;  /* 0x0000000205050810 */ /* 0x000fc40007ffe0ff */
[----:B------:R-:W-:-:S05]  /*07d0*/  @P0 IADD3 R19, PT, PT, R15, R0, RZ ;  /* 0x000000000f130210 */ /* 0x000fca0007ffe0ff */
[----:B------:R-:W4:Y:S01]  /*07e0*/  LDC.64 R8, c[0x0][0x388] ;  /* 0x0000e200ff087b82 */ /* 0x000f220000000a00 */
[----:B-1----:R-:W-:-:S04]  /*07f0*/  @P0 IMAD.WIDE.U32 R14, R15, 0x4, R16 ;  /* 0x000000040f0e0825 */ /* 0x002fc800078e0010 */
[----:B------:R-:W-:Y:S02]  /*0800*/  @P0 IMAD.WIDE.U32 R16, R19, 0x4, R16 ;  /* 0x0000000413100825 */ /* 0x000fe400078e0010 */
[----:B0-----:R-:W5:Y:S02]  /*0810*/  @P0 LDG.E R14, desc[UR8][R14.64] ;  /* 0x000000080e0e0981 */ /* 0x001f64000c1e1900 */
[----:B--2---:R-:W-:Y:S01]  /*0820*/  @P0 IMAD.WIDE R6, R11, 0x4, R6 ;  /* 0x000000040b060825 */ /* 0x004fe200078e0206 */
[----:B------:R-:W-:Y:S01]  /*0830*/  @!P1 IADD3 R11, PT, PT, R4, R5, RZ ;  /* 0x00000005040b9210 */ /* 0x000fe20007ffe0ff */
[----:B------:R-:W2:Y:S02]  /*0840*/  @P0 LDG.E R16, desc[UR8][R16.64] ;  /* 0x0000000810100981 */ /* 0x000ea4000c1e1900 */
[----:B------:R-:W-:Y:S02]  /*0850*/  @!P1 IMAD R5, R5, R0, R3 ;  /* 0x0000000005059224 */ /* 0x000fe400078e0203 */
[----:B------:R-:W5:Y:S01]  /*0860*/  @P0 LDG.E R19, desc[UR8][R6.64] ;  /* 0x0000000806130981 */ /* 0x000f62000c1e1900 */
[----:B---3--:R-:W-:-:S03]  /*0870*/  @!P1 IMAD.WIDE R12, R11, 0x4, R12 ;  /* 0x000000040b0c9825 */ /* 0x008fc600078e020c */
[----:B------:R-:W2:Y:S04]  /*0880*/  @P0 LDG.E R0, desc[UR8][R6.64+0x4] ;  /* 0x0000040806000981 */ /* 0x000ea8000c1e1900 */
[----:B------:R-:W3:Y:S01]  /*0890*/  @!P1 LDG.E R13, desc[UR8][R12.64] ;  /* 0x000000080c0d9981 */ /* 0x000ee2000c1e1900 */
[----:B----4-:R-:W-:-:S06]  /*08a0*/  @!P1 IMAD.WIDE.U32 R8, R5, 0x4, R8 ;  /* 0x0000000405089825 */ /* 0x010fcc00078e0008 */
[----:B------:R-:W3:Y:S01]  /*08b0*/  @!P1 LDG.E R8, desc[UR8][R8.64] ;  /* 0x0000000808089981 */ /* 0x000ee2000c1e1900 */
[----:B-----5:R-:W-:-:S04]  /*08c0*/  @P0 IMAD R19, R19, R14, R10 ;  /* 0x0000000e13130224 */ /* 0x020fc800078e020a */
[----:B--2---:R-:W-:-:S04]  /*08d0*/  @P0 IMAD R10, R0, R16, R19 ;  /* 0x00000010000a0224 */ /* 0x004fc800078e0213 */
[----:B---3--:R-:W-:-:S07]  /*08e0*/  @!P1 IMAD R10, R13, R8, R10 ;  /* 0x000000080d0a9224 */ /* 0x008fce00078e020a */
.L_x_10:
[----:B------:R-:W1:Y:S01]  /*08f0*/  LDC.64 R6, c[0x0][0x390] ;  /* 0x0000e400ff067b82 */ /* 0x000e620000000a00 */
[----:B------:R-:W-:-:S05]  /*0900*/  IADD3 R3, PT, PT, R3, R4, RZ ;  /* 0x0000000403037210 */ /* 0x000fca0007ffe0ff */
[----:B-1----:R-:W-:-:S05]  /*0910*/  IMAD.WIDE R2, R3, 0x4, R6 ;  /* 0x0000000403027825 */ /* 0x002fca00078e0206 */
[----:B0-----:R-:W-:Y:S01]  /*0920*/  STG.E desc[UR8][R2.64], R10 ;  /* 0x0000000a02007986 */ /* 0x001fe2000c101908 */
[----:B------:R-:W-:Y:S05]  /*0930*/  EXIT ;  /* 0x000000000000794d */ /* 0x000fea0003800000 */
.L_x_12:
        /* <DEDUP_REMOVED lines=12> */
.L_x_14:


//--------------------- .nv.shared._Z25MatrixMulKernelWithTilingPiS_S_ii --------------------------
	.section	.nv.shared._Z25MatrixMulKernelWithTilingPiS_S_ii,"aw",@nobits
	.sectionflags	@""
	.align	8
.nv.shared._Z25MatrixMulKernelWithTilingPiS_S_ii:
	.zero		5120


//--------------------- .nv.shared.reserved.0     --------------------------
	.section	.nv.shared.reserved.0,"aw",@nobits
	.weak		__nv_reservedSMEM_offset_0_alias
	.size		__nv_reservedSMEM_offset_0_alias, 0, 64
	.other		__nv_reservedSMEM_offset_0_alias,@"STO_CUDA_RESERVED_SHARED STV_DEFAULT"
__nv_reservedSMEM_offset_0_alias:
	.zero		0
	.zero		64


//--------------------- .nv.constant0._Z25MatrixMulKernelWithTilingPiS_S_ii --------------------------
	.section	.nv.constant0._Z25MatrixMulKernelWithTilingPiS_S_ii,"a",@progbits
	.sectionflags	@""
	.align	4
.nv.constant0._Z25MatrixMulKernelWithTilingPiS_S_ii:
	.zero		928


//--------------------- .nv.constant0._Z15MatrixMulKernelPiS_S_i --------------------------
	.section	.nv.constant0._Z15MatrixMulKernelPiS_S_i,"a",@progbits
	.sectionflags	@""
	.align	4
.nv.constant0._Z15MatrixMulKernelPiS_S_i:
	.zero		924


//--------------------- SYMBOLS --------------------------

	.type		.nv.reservedSmem.offset0,@object
	.size		.nv.reservedSmem.offset0,0x4
	.type		.nv.reservedSmem.cap,@object
	.size		.nv.reservedSmem.cap,0x4
